def attn_fwd(
    Q,
    K,
    V,
    Out,
    Lse,
    sm_scale,
    stride_qz,
    stride_qh,
    stride_qm,
    stride_qk,
    stride_kz,
    stride_kh,
    stride_kn,
    stride_kk,
    stride_vz,
    stride_vh,
    stride_vn,
    stride_vk,
    stride_oz,
    stride_oh,
    stride_om,
    stride_ok,
    seqlen_q,
    seqlen_k,
    BLOCK_M: tl.constexpr,
    BLOCK_N: tl.constexpr,
    HEAD_DIM: tl.constexpr,
    CAUSAL: tl.constexpr,
):
    start_m = tl.program_id(0)
    off_hz = tl.program_id(1)
    q_off = off_hz * stride_qh
    k_off = off_hz * stride_kh
    v_off = off_hz * stride_vh
    offs_m = start_m * BLOCK_M + tl.arange(0, BLOCK_M)
    offs_d = tl.arange(0, HEAD_DIM)
    offs_n = tl.arange(0, BLOCK_N)
    q_ptrs = Q + q_off + offs_m[:, None] * stride_qm + offs_d[None, :] * stride_qk
    k_ptrs = K + k_off + offs_d[:, None] * stride_kk + offs_n[None, :] * stride_kn
    v_ptrs = V + v_off + offs_n[:, None] * stride_vn + offs_d[None, :] * stride_vk
    m_i = tl.full([BLOCK_M], float("-inf"), dtype=tl.float32)
    l_i = tl.zeros([BLOCK_M], dtype=tl.float32) + 1.0
    acc = tl.zeros([BLOCK_M, HEAD_DIM], dtype=tl.float32)
    q = tl.load(q_ptrs)
    acc, l_i, m_i = _attn_fwd_inner(
        acc,
        l_i,
        m_i,
        q,
        k_ptrs,
        v_ptrs,
        sm_scale,
        stride_kn,
        stride_vn,
        start_m,
        seqlen_k,
        BLOCK_M,
        BLOCK_N,
        HEAD_DIM,
        CAUSAL,
    )
    acc = acc / l_i[:, None]
    lse = m_i + tl.math.log2(l_i) / 1.4426950408889634
    o_ptrs = (
        Out
        + off_hz * stride_oh
        + offs_m[:, None] * stride_om
        + offs_d[None, :] * stride_ok
    )
    tl.store(o_ptrs, acc.to(Out.dtype.element_ty))
    tl.store(Lse + off_hz * seqlen_q + offs_m, lse)

# config = {"BLOCK_M": 64, "BLOCK_N": 16, "HEAD_DIM": 128, "arch": "sm_90", "causal": false, "dtype": "bf16", "num_stages": 2, "num_warps": 4}
# arch = sm_90


// ===== COMPILED SASS (sm_90a) =====

	.target	sm_90a

	.elftype	@"ET_EXEC"


//--------------------- .note.nv.tkinfo           --------------------------
	.section	.note.nv.tkinfo,"",@"SHT_NOTE"
	.sectionflags	@"SHF_NOTE_NV_TKINFO"
	.tkinfo
        /*0018*/ 	.word	0x00000002
        /*0030*/ 	.string	""
        /*0030*/ 	.string	"ptxas"
        /*0030*/ 	.string	"Cuda compilation tools, release 13.0, V13.0.88"
        /*0030*/ 	.string	"Build cuda_13.0.r13.0/compiler.36424714_0"
        /*0030*/ 	.string	"-v  -suppress-debug-info  -lineinfo  -arch sm_90a "



//--------------------- .note.nv.cuinfo           --------------------------
	.section	.note.nv.cuinfo,"",@"SHT_NOTE"
	.sectionflags	@"SHF_NOTE_NV_CUINFO"
        /*0018*/ 	.short	0x0002
        /*001a*/ 	.short	0x005a
        /*001c*/ 	.short	0x0082
	.zero		2


//--------------------- .nv.info                  --------------------------
	.section	.nv.info,"",@"SHT_CUDA_INFO"
	.align	4


	//----- nvinfo : EIATTR_REGCOUNT
	.align		4
        /*0000*/ 	.byte	0x04, 0x2f
        /*0002*/ 	.short	(.L_2 - .L_1)
	.align		4
.L_1:
        /*0004*/ 	.word	index@(attn_fwd)
        /*0008*/ 	.word	0x000000c7


	//----- nvinfo : EIATTR_FRAME_SIZE
	.align		4
.L_2:
        /*000c*/ 	.byte	0x04, 0x11
        /*000e*/ 	.short	(.L_4 - .L_3)
	.align		4
.L_3:
        /*0010*/ 	.word	index@(attn_fwd)
        /*0014*/ 	.word	0x00000000


	//----- nvinfo : EIATTR_MIN_STACK_SIZE
	.align		4
.L_4:
        /*0018*/ 	.byte	0x04, 0x12
        /*001a*/ 	.short	(.L_6 - .L_5)
	.align		4
.L_5:
        /*001c*/ 	.word	index@(attn_fwd)
        /*0020*/ 	.word	0x00000000
.L_6:


//--------------------- .nv.compat                --------------------------
	.section	.nv.compat,"",@"SHT_CUDA_COMPAT_INFO"
	.align	4
        /*0000*/ 	.byte	0x02, 0x09, 0x01, 0x00, 0x02, 0x02, 0x04, 0x00, 0x02, 0x05, 0x05, 0x00, 0x03, 0x07, 0x01, 0x01
        /*0010*/ 	.byte	0x02, 0x03, 0x00, 0x00, 0x02, 0x06, 0x01, 0x00, 0x04, 0x0b, 0x08, 0x00, 0x00, 0x00, 0x00, 0x00
        /*0020*/ 	.byte	0x00, 0x00, 0x00, 0x00


//--------------------- .nv.info.attn_fwd         --------------------------
	.section	.nv.info.attn_fwd,"",@"SHT_CUDA_INFO"
	.sectionflags	@""
	.align	4


	//----- nvinfo : EIATTR_CUDA_API_VERSION
	.align		4
        /*0000*/ 	.byte	0x04, 0x37
        /*0002*/ 	.short	(.L_8 - .L_7)
.L_7:
        /*0004*/ 	.word	0x00000082


	//----- nvinfo : EIATTR_KPARAM_INFO
	.align		4
.L_8:
        /*0008*/ 	.byte	0x04, 0x17
        /*000a*/ 	.short	(.L_10 - .L_9)
.L_9:
        /*000c*/ 	.word	0x00000000
        /*0010*/ 	.short	0x0019
        /*0012*/ 	.short	0x0080
        /*0014*/ 	.byte	0x00, 0xf4, 0x21, 0x00


	//----- nvinfo : EIATTR_KPARAM_INFO
	.align		4
.L_10:
        /*0018*/ 	.byte	0x04, 0x17
        /*001a*/ 	.short	(.L_12 - .L_11)
.L_11:
        /*001c*/ 	.word	0x00000000
        /*0020*/ 	.short	0x0018
        /*0022*/ 	.short	0x0078
        /*0024*/ 	.byte	0x00, 0xf4, 0x21, 0x00


	//----- nvinfo : EIATTR_KPARAM_INFO
	.align		4
.L_12:
        /*0028*/ 	.byte	0x04, 0x17
        /*002a*/ 	.short	(.L_14 - .L_13)
.L_13:
        /*002c*/ 	.word	0x00000000
        /*0030*/ 	.short	0x0017
        /*0032*/ 	.short	0x0070
        /*0034*/ 	.byte	0x00, 0xf0, 0x11, 0x00


	//----- nvinfo : EIATTR_KPARAM_INFO
	.align		4
.L_14:
        /*0038*/ 	.byte	0x04, 0x17
        /*003a*/ 	.short	(.L_16 - .L_15)
.L_15:
        /*003c*/ 	.word	0x00000000
        /*0040*/ 	.short	0x0016
        /*0042*/ 	.short	0x006c
        /*0044*/ 	.byte	0x00, 0xf0, 0x11, 0x00


	//----- nvinfo : EIATTR_KPARAM_INFO
	.align		4
.L_16:
        /*0048*/ 	.byte	0x04, 0x17
        /*004a*/ 	.short	(.L_18 - .L_17)
.L_17:
        /*004c*/ 	.word	0x00000000
        /*0050*/ 	.short	0x0015
        /*0052*/ 	.short	0x0068
        /*0054*/ 	.byte	0x00, 0xf0, 0x11, 0x00


	//----- nvinfo : EIATTR_KPARAM_INFO
	.align		4
.L_18:
        /*0058*/ 	.byte	0x04, 0x17
        /*005a*/ 	.short	(.L_20 - .L_19)
.L_19:
        /*005c*/ 	.word	0x00000000
        /*0060*/ 	.short	0x0014
        /*0062*/ 	.short	0x0064
        /*0064*/ 	.byte	0x00, 0xf0, 0x11, 0x00


	//----- nvinfo : EIATTR_KPARAM_INFO
	.align		4
.L_20:
        /*0068*/ 	.byte	0x04, 0x17
        /*006a*/ 	.short	(.L_22 - .L_21)
.L_21:
        /*006c*/ 	.word	0x00000000
        /*0070*/ 	.short	0x0013
        /*0072*/ 	.short	0x0060
        /*0074*/ 	.byte	0x00, 0xf0, 0x11, 0x00


	//----- nvinfo : EIATTR_KPARAM_INFO
	.align		4
.L_22:
        /*0078*/ 	.byte	0x04, 0x17
        /*007a*/ 	.short	(.L_24 - .L_23)
.L_23:
        /*007c*/ 	.word	0x00000000
        /*0080*/ 	.short	0x0012
        /*0082*/ 	.short	0x005c
        /*0084*/ 	.byte	0x00, 0xf0, 0x11, 0x00


	//----- nvinfo : EIATTR_KPARAM_INFO
	.align		4
.L_24:
        /*0088*/ 	.byte	0x04, 0x17
        /*008a*/ 	.short	(.L_26 - .L_25)
.L_25:
        /*008c*/ 	.word	0x00000000
        /*0090*/ 	.short	0x0011
        /*0092*/ 	.short	0x0058
        /*0094*/ 	.byte	0x00, 0xf0, 0x11, 0x00


	//----- nvinfo : EIATTR_KPARAM_INFO
	.align		4
.L_26:
        /*0098*/ 	.byte	0x04, 0x17
        /*009a*/ 	.short	(.L_28 - .L_27)
.L_27:
        /*009c*/ 	.word	0x00000000
        /*00a0*/ 	.short	0x0010
        /*00a2*/ 	.short	0x0054
        /*00a4*/ 	.byte	0x00, 0xf0, 0x11, 0x00


	//----- nvinfo : EIATTR_KPARAM_INFO
	.align		4
.L_28:
        /*00a8*/ 	.byte	0x04, 0x17
        /*00aa*/ 	.short	(.L_30 - .L_29)
.L_29:
        /*00ac*/ 	.word	0x00000000
        /*00b0*/ 	.short	0x000f
        /*00b2*/ 	.short	0x0050
        /*00b4*/ 	.byte	0x00, 0xf0, 0x11, 0x00


	//----- nvinfo : EIATTR_KPARAM_INFO
	.align		4
.L_30:
        /*00b8*/ 	.byte	0x04, 0x17
        /*00ba*/ 	.short	(.L_32 - .L_31)
.L_31:
        /*00bc*/ 	.word	0x00000000
        /*00c0*/ 	.short	0x000e
        /*00c2*/ 	.short	0x004c
        /*00c4*/ 	.byte	0x00, 0xf0, 0x11, 0x00


	//----- nvinfo : EIATTR_KPARAM_INFO
	.align		4
.L_32:
        /*00c8*/ 	.byte	0x04, 0x17
        /*00ca*/ 	.short	(.L_34 - .L_33)
.L_33:
        /*00cc*/ 	.word	0x00000000
        /*00d0*/ 	.short	0x000d
        /*00d2*/ 	.short	0x0048
        /*00d4*/ 	.byte	0x00, 0xf0, 0x11, 0x00


	//----- nvinfo : EIATTR_KPARAM_INFO
	.align		4
.L_34:
        /*00d8*/ 	.byte	0x04, 0x17
        /*00da*/ 	.short	(.L_36 - .L_35)
.L_35:
        /*00dc*/ 	.word	0x00000000
        /*00e0*/ 	.short	0x000c
        /*00e2*/ 	.short	0x0044
        /*00e4*/ 	.byte	0x00, 0xf0, 0x11, 0x00


	//----- nvinfo : EIATTR_KPARAM_INFO
	.align		4
.L_36:
        /*00e8*/ 	.byte	0x04, 0x17
        /*00ea*/ 	.short	(.L_38 - .L_37)
.L_37:
        /*00ec*/ 	.word	0x00000000
        /*00f0*/ 	.short	0x000b
        /*00f2*/ 	.short	0x0040
        /*00f4*/ 	.byte	0x00, 0xf0, 0x11, 0x00


	//----- nvinfo : EIATTR_KPARAM_INFO
	.align		4
.L_38:
        /*00f8*/ 	.byte	0x04, 0x17
        /*00fa*/ 	.short	(.L_40 - .L_39)
.L_39:
        /*00fc*/ 	.word	0x00000000
        /*0100*/ 	.short	0x000a
        /*0102*/ 	.short	0x003c
        /*0104*/ 	.byte	0x00, 0xf0, 0x11, 0x00


	//----- nvinfo : EIATTR_KPARAM_INFO
	.align		4
.L_40:
        /*0108*/ 	.byte	0x04, 0x17
        /*010a*/ 	.short	(.L_42 - .L_41)
.L_41:
        /*010c*/ 	.word	0x00000000
        /*0110*/ 	.short	0x0009
        /*0112*/ 	.short	0x0038
        /*0114*/ 	.byte	0x00, 0xf0, 0x11, 0x00


	//----- nvinfo : EIATTR_KPARAM_INFO
	.align		4
.L_42:
        /*0118*/ 	.byte	0x04, 0x17
        /*011a*/ 	.short	(.L_44 - .L_43)
.L_43:
        /*011c*/ 	.word	0x00000000
        /*0120*/ 	.short	0x0008
        /*0122*/ 	.short	0x0034
        /*0124*/ 	.byte	0x00, 0xf0, 0x11, 0x00


	//----- nvinfo : EIATTR_KPARAM_INFO
	.align		4
.L_44:
        /*0128*/ 	.byte	0x04, 0x17
        /*012a*/ 	.short	(.L_46 - .L_45)
.L_45:
        /*012c*/ 	.word	0x00000000
        /*0130*/ 	.short	0x0007
        /*0132*/ 	.short	0x0030
        /*0134*/ 	.byte	0x00, 0xf0, 0x11, 0x00


	//----- nvinfo : EIATTR_KPARAM_INFO
	.align		4
.L_46:
        /*0138*/ 	.byte	0x04, 0x17
        /*013a*/ 	.short	(.L_48 - .L_47)
.L_47:
        /*013c*/ 	.word	0x00000000
        /*0140*/ 	.short	0x0006
        /*0142*/ 	.short	0x002c
        /*0144*/ 	.byte	0x00, 0xf0, 0x11, 0x00


	//----- nvinfo : EIATTR_KPARAM_INFO
	.align		4
.L_48:
        /*0148*/ 	.byte	0x04, 0x17
        /*014a*/ 	.short	(.L_50 - .L_49)
.L_49:
        /*014c*/ 	.word	0x00000000
        /*0150*/ 	.short	0x0005
        /*0152*/ 	.short	0x0028
        /*0154*/ 	.byte	0x00, 0xf0, 0x11, 0x00


	//----- nvinfo : EIATTR_KPARAM_INFO
	.align		4
.L_50:
        /*0158*/ 	.byte	0x04, 0x17
        /*015a*/ 	.short	(.L_52 - .L_51)
.L_51:
        /*015c*/ 	.word	0x00000000
        /*0160*/ 	.short	0x0004
        /*0162*/ 	.short	0x0020
        /*0164*/ 	.byte	0x00, 0xf4, 0x21, 0x00


	//----- nvinfo : EIATTR_KPARAM_INFO
	.align		4
.L_52:
        /*0168*/ 	.byte	0x04, 0x17
        /*016a*/ 	.short	(.L_54 - .L_53)
.L_53:
        /*016c*/ 	.word	0x00000000
        /*0170*/ 	.short	0x0003
        /*0172*/ 	.short	0x0018
        /*0174*/ 	.byte	0x00, 0xf4, 0x21, 0x00


	//----- nvinfo : EIATTR_KPARAM_INFO
	.align		4
.L_54:
        /*0178*/ 	.byte	0x04, 0x17
        /*017a*/ 	.short	(.L_56 - .L_55)
.L_55:
        /*017c*/ 	.word	0x00000000
        /*0180*/ 	.short	0x0002
        /*0182*/ 	.short	0x0010
        /*0184*/ 	.byte	0x00, 0xf4, 0x21, 0x00


	//----- nvinfo : EIATTR_KPARAM_INFO
	.align		4
.L_56:
        /*0188*/ 	.byte	0x04, 0x17
        /*018a*/ 	.short	(.L_58 - .L_57)
.L_57:
        /*018c*/ 	.word	0x00000000
        /*0190*/ 	.short	0x0001
        /*0192*/ 	.short	0x0008
        /*0194*/ 	.byte	0x00, 0xf4, 0x21, 0x00


	//----- nvinfo : EIATTR_KPARAM_INFO
	.align		4
.L_58:
        /*0198*/ 	.byte	0x04, 0x17
        /*019a*/ 	.short	(.L_60 - .L_59)
.L_59:
        /*019c*/ 	.word	0x00000000
        /*01a0*/ 	.short	0x0000
        /*01a2*/ 	.short	0x0000
        /*01a4*/ 	.byte	0x00, 0xf4, 0x21, 0x00


	//----- nvinfo : EIATTR_SPARSE_MMA_MASK
	.align		4
.L_60:
        /*01a8*/ 	.byte	0x03, 0x50
        /*01aa*/ 	.short	0x0000


	//----- nvinfo : EIATTR_MAXREG_COUNT
	.align		4
        /*01ac*/ 	.byte	0x03, 0x1b
        /*01ae*/ 	.short	0x00ff


	//----- nvinfo : EIATTR_NUM_BARRIERS
	.align		4
        /*01b0*/ 	.byte	0x02, 0x4c
        /*01b2*/ 	.byte	0x01
	.zero		1


	//----- nvinfo : EIATTR_MERCURY_ISA_VERSION
	.align		4
        /*01b4*/ 	.byte	0x03, 0x5f
        /*01b6*/ 	.short	0x0101


	//----- nvinfo : EIATTR_COOP_GROUP_MASK_REGIDS
	.align		4
        /*01b8*/ 	.byte	0x04, 0x29
        /*01ba*/ 	.short	(.L_62 - .L_61)


	//   ....[0]....
.L_61:
        /*01bc*/ 	.word	0xffffffff


	//   ....[1]....
        /*01c0*/ 	.word	0xffffffff


	//   ....[2]....
        /*01c4*/ 	.word	0xffffffff


	//   ....[3]....
        /*01c8*/ 	.word	0xffffffff


	//   ....[4]....
        /*01cc*/ 	.word	0xffffffff


	//   ....[5]....
        /*01d0*/ 	.word	0xffffffff


	//   ....[6]....
        /*01d4*/ 	.word	0xffffffff


	//   ....[7]....
        /*01d8*/ 	.word	0xffffffff


	//----- nvinfo : EIATTR_COOP_GROUP_INSTR_OFFSETS
	.align		4
.L_62:
        /*01dc*/ 	.byte	0x04, 0x28
        /*01de*/ 	.short	(.L_64 - .L_63)


	//   ....[0]....
.L_63:
        /*01e0*/ 	.word	0x00002b60


	//   ....[1]....
        /*01e4*/ 	.word	0x00002b90


	//   ....[2]....
        /*01e8*/ 	.word	0x00002bb0


	//   ....[3]....
        /*01ec*/ 	.word	0x00002bd0


	//   ....[4]....
        /*01f0*/ 	.word	0x00003400


	//   ....[5]....
        /*01f4*/ 	.word	0x00003410


	//   ....[6]....
        /*01f8*/ 	.word	0x00003450


	//   ....[7]....
        /*01fc*/ 	.word	0x00003460


	//----- nvinfo : EIATTR_EXIT_INSTR_OFFSETS
	.align		4
.L_64:
        /*0200*/ 	.byte	0x04, 0x1c
        /*0202*/ 	.short	(.L_66 - .L_65)


	//   ....[0]....
.L_65:
        /*0204*/ 	.word	0x000061e0


	//   ....[1]....
        /*0208*/ 	.word	0x00006210


	//----- nvinfo : EIATTR_REQNTID
	.align		4
.L_66:
        /*020c*/ 	.byte	0x04, 0x10
        /*020e*/ 	.short	(.L_68 - .L_67)
.L_67:
        /*0210*/ 	.word	0x00000080
        /*0214*/ 	.word	0x00000001
        /*0218*/ 	.word	0x00000001


	//----- nvinfo : EIATTR_CBANK_PARAM_SIZE
	.align		4
.L_68:
        /*021c*/ 	.byte	0x03, 0x19
        /*021e*/ 	.short	0x0088


	//----- nvinfo : EIATTR_PARAM_CBANK
	.align		4
        /*0220*/ 	.byte	0x04, 0x0a
        /*0222*/ 	.short	(.L_70 - .L_69)
	.align		4
.L_69:
        /*0224*/ 	.word	index@(.nv.constant0.attn_fwd)
        /*0228*/ 	.short	0x0210
        /*022a*/ 	.short	0x0088


	//----- nvinfo : EIATTR_SW_WAR
	.align		4
.L_70:
        /*022c*/ 	.byte	0x04, 0x36
        /*022e*/ 	.short	(.L_72 - .L_71)
.L_71:
        /*0230*/ 	.word	0x00000008
.L_72:


//--------------------- .nv.callgraph             --------------------------
	.section	.nv.callgraph,"",@"SHT_CUDA_CALLGRAPH"
	.align	4
	.sectionentsize	8
	.align		4
        /*0000*/ 	.word	0x00000000
	.align		4
        /*0004*/ 	.word	0xffffffff
	.align		4
        /*0008*/ 	.word	0x00000000
	.align		4
        /*000c*/ 	.word	0xfffffffe
	.align		4
        /*0010*/ 	.word	0x00000000
	.align		4
        /*0014*/ 	.word	0xfffffffd
	.align		4
        /*0018*/ 	.word	0x00000000
	.align		4
        /*001c*/ 	.word	0xfffffffc


//--------------------- .nv.constant4             --------------------------
	.section	.nv.constant4,"a",@progbits
	.align	8
	.align		8
.nv.constant4:
        /*0000*/ 	.dword	_$_str


//--------------------- .text.attn_fwd            --------------------------
	.section	.text.attn_fwd,"ax",@progbits
	.align	128
        .global         attn_fwd
        .type           attn_fwd,@function
        .size           attn_fwd,(.L_x_3 - attn_fwd)
        .other          attn_fwd,@"STO_CUDA_ENTRY STV_DEFAULT"
attn_fwd:
.text.attn_fwd:
[----:B------:R-:W-:Y:S01]  /*0000*/  LDC R1, c[0x0][0x28] ;  /* 0x00000a00ff017b82 */ /* 0x000fe20000000800 */
[----:B------:R-:W0:Y:S07]  /*0010*/  S2R R2, SR_TID.X ;  /* 0x0000000000027919 */ /* 0x000e2e0000002100 */
[----:B------:R-:W1:Y:S01]  /*0020*/  S2UR UR6, SR_CTAID.Y ;  /* 0x00000000000679c3 */ /* 0x000e620000002600 */
[----:B------:R-:W-:Y:S01]  /*0030*/  ULDC.64 UR4, c[0x0][0x240] ;  /* 0x0000900000047ab9 */ /* 0x000fe20000000a00 */
[----:B------:R-:W-:Y:S01]  /*0040*/  ULDC.64 UR16, c[0x0][0x208] ;  /* 0x0000820000107ab9 */ /* 0x000fe20000000a00 */
[----:B------:R-:W2:Y:S05]  /*0050*/  S2R R0, SR_CTAID.X ;  /* 0x0000000000007919 */ /* 0x000eaa0000002500 */
[----:B------:R-:W3:Y:S08]  /*0060*/  LDC R11, c[0x0][0x248] ;  /* 0x00009200ff0b7b82 */ /* 0x000ef00000000800 */
[----:B------:R-:W4:Y:S01]  /*0070*/  LDC.64 R8, c[0x0][0x210] ;  /* 0x00008400ff087b82 */ /* 0x000f220000000a00 */
[----:B-1----:R-:W-:-:S07]  /*0080*/  UIMAD UR4, UR6, UR4, URZ ;  /* 0x00000004060472a4 */ /* 0x002fce000f8e023f */
[----:B------:R-:W1:Y:S01]  /*0090*/  LDC R149, c[0x0][0x280] ;  /* 0x0000a000ff957b82 */ /* 0x000e620000000800 */
[----:B------:R-:W-:Y:S01]  /*00a0*/  USHF.L.U32 UR7, UR4, 0x1, URZ ;  /* 0x0000000104077899 */ /* 0x000fe2000800063f */
[----:B0-----:R-:W-:Y:S02]  /*00b0*/  LOP3.LUT R3, R2, 0x3f, RZ, 0xc0, !PT ;  /* 0x0000003f02037812 */ /* 0x001fe400078ec0ff */
[----:B------:R-:W-:-:S03]  /*00c0*/  SHF.R.U32.HI R146, RZ, 0x6, R2 ;  /* 0x00000006ff927819 */ /* 0x000fc60000011602 */
[----:B--2---:R-:W-:Y:S01]  /*00d0*/  IMAD R0, R0, 0x40, R3 ;  /* 0x0000004000007824 */ /* 0x004fe200078e0203 */
[----:B------:R-:W-:-:S03]  /*00e0*/  SGXT.U32 R146, R146, 0x1 ;  /* 0x000000019292781a */ /* 0x000fc60000000000 */
[----:B------:R-:W-:Y:S01]  /*00f0*/  IMAD R4, R0, UR5, RZ ;  /* 0x0000000500047c24 */ /* 0x000fe2000f8e02ff */
[----:B------:R-:W-:Y:S01]  /*0100*/  UIMAD.WIDE UR4, UR4, 0x2, URZ ;  /* 0x00000002040478a5 */ /* 0x000fe2000f8e023f */
[----:B---3--:R-:W-:Y:S02]  /*0110*/  IMAD R6, R146, R11, RZ ;  /* 0x0000000b92067224 */ /* 0x008fe400078e02ff */
[C---:B------:R-:W-:Y:S02]  /*0120*/  IMAD.SHL.U32 R5, R4.reuse, 0x2, RZ ;  /* 0x0000000204057824 */ /* 0x040fe400078e00ff */
[----:B------:R-:W-:-:S03]  /*0130*/  IMAD.HI R4, R4, 0x2, RZ ;  /* 0x0000000204047827 */ /* 0x000fc600078e02ff */
[----:B----4-:R-:W-:Y:S01]  /*0140*/  IADD3 R5, P0, P1, R5, UR7, R8 ;  /* 0x0000000705057c10 */ /* 0x010fe2000f91e008 */
[----:B------:R-:W-:-:S03]  /*0150*/  IMAD R8, R11, 0x2, R6 ;  /* 0x000000020b087824 */ /* 0x000fc600078e0206 */
[----:B------:R-:W-:Y:S01]  /*0160*/  IADD3.X R4, R4, UR5, R9, P0, P1 ;  /* 0x0000000504047c10 */ /* 0x000fe200087e2409 */
[C---:B------:R-:W-:Y:S01]  /*0170*/  IMAD R10, R11.reuse, 0x2, R8 ;  /* 0x000000020b0a7824 */ /* 0x040fe200078e0208 */
[-C--:B------:R-:W-:Y:S02]  /*0180*/  LEA R12, P0, R6, R5.reuse, 0x1 ;  /* 0x00000005060c7211 */ /* 0x080fe400078008ff */
[-C--:B------:R-:W-:Y:S01]  /*0190*/  LEA R14, P1, R8, R5.reuse, 0x1 ;  /* 0x00000005080e7211 */ /* 0x080fe200078208ff */
[C---:B------:R-:W-:Y:S01]  /*01a0*/  IMAD R22, R11.reuse, 0x2, R10 ;  /* 0x000000020b167824 */ /* 0x040fe200078e020a */
[-C--:B------:R-:W-:Y:S02]  /*01b0*/  LEA.HI.X.SX32 R13, R6, R4.reuse, 0x1, P0 ;  /* 0x00000004060d7211 */ /* 0x080fe400000f0eff */
[-C--:B------:R-:W-:Y:S02]  /*01c0*/  LEA R16, P0, R10, R5.reuse, 0x1 ;  /* 0x000000050a107211 */ /* 0x080fe400078008ff */
[-C--:B------:R-:W-:Y:S01]  /*01d0*/  LEA.HI.X.SX32 R15, R8, R4.reuse, 0x1, P1 ;  /* 0x00000004080f7211 */ /* 0x080fe200008f0eff */
[----:B------:R0:W2:Y:S01]  /*01e0*/  LDG.E.U16 R6, desc[UR16][R12.64] ;  /* 0x000000100c067981 */ /* 0x0000a2000c1e1500 */
[-C--:B------:R-:W-:Y:S01]  /*01f0*/  LEA.HI.X.SX32 R17, R10, R4.reuse, 0x1, P0 ;  /* 0x000000040a117211 */ /* 0x080fe200000f0eff */
[C---:B------:R-:W-:Y:S01]  /*0200*/  IMAD R10, R11.reuse, 0x2, R22 ;  /* 0x000000020b0a7824 */ /* 0x040fe200078e0216 */
[-C--:B------:R-:W-:Y:S01]  /*0210*/  LEA R18, P0, R22, R5.reuse, 0x1 ;  /* 0x0000000516127211 */ /* 0x080fe200078008ff */
[----:B------:R3:W4:Y:S02]  /*0220*/  LDG.E.U16 R7, desc[UR16][R14.64] ;  /* 0x000000100e077981 */ /* 0x000724000c1e1500 */
[----:B------:R-:W-:Y:S01]  /*0230*/  IMAD R24, R11, 0x2, R10 ;  /* 0x000000020b187824 */ /* 0x000fe200078e020a */
[----:B------:R-:W-:Y:S01]  /*0240*/  LEA R20, P1, R10, R5, 0x1 ;  /* 0x000000050a147211 */ /* 0x000fe200078208ff */
[----:B------:R5:W4:Y:S01]  /*0250*/  LDG.E.U16 R8, desc[UR16][R16.64] ;  /* 0x0000001010087981 */ /* 0x000b22000c1e1500 */
[----:B------:R-:W-:-:S02]  /*0260*/  LEA.HI.X.SX32 R19, R22, R4, 0x1, P0 ;  /* 0x0000000416137211 */ /* 0x000fc400000f0eff */
[-C--:B------:R-:W-:Y:S01]  /*0270*/  LEA.HI.X.SX32 R21, R10, R4.reuse, 0x1, P1 ;  /* 0x000000040a157211 */ /* 0x080fe200008f0eff */
[C---:B------:R-:W-:Y:S01]  /*0280*/  IMAD R10, R11.reuse, 0x2, R24 ;  /* 0x000000020b0a7824 */ /* 0x040fe200078e0218 */
[CC--:B------:R-:W-:Y:S01]  /*0290*/  LEA R22, P0, R24.reuse, R5.reuse, 0x1 ;  /* 0x0000000518167211 */ /* 0x0c0fe200078008ff */
[----:B------:R1:W4:Y:S03]  /*02a0*/  LDG.E.U16 R9, desc[UR16][R18.64] ;  /* 0x0000001012097981 */ /* 0x000326000c1e1500 */
[-C--:B------:R-:W-:Y:S01]  /*02b0*/  LEA.HI.X.SX32 R23, R24, R4.reuse, 0x1, P0 ;  /* 0x0000000418177211 */ /* 0x080fe200000f0eff */
[C---:B------:R-:W-:Y:S01]  /*02c0*/  IMAD R24, R11.reuse, 0x2, R10 ;  /* 0x000000020b187824 */ /* 0x040fe200078e020a */
[CC--:B0-----:R-:W-:Y:S01]  /*02d0*/  LEA R12, P0, R10.reuse, R5.reuse, 0x1 ;  /* 0x000000050a0c7211 */ /* 0x0c1fe200078008ff */
[----:B------:R0:W4:Y:S03]  /*02e0*/  LDG.E.U16 R48, desc[UR16][R20.64] ;  /* 0x0000001014307981 */ /* 0x000126000c1e1500 */
[-C--:B------:R-:W-:Y:S01]  /*02f0*/  LEA.HI.X.SX32 R13, R10, R4.reuse, 0x1, P0 ;  /* 0x000000040a0d7211 */ /* 0x080fe200000f0eff */
[C---:B------:R-:W-:Y:S01]  /*0300*/  IMAD R10, R11.reuse, 0x2, R24 ;  /* 0x000000020b0a7824 */ /* 0x040fe200078e0218 */
[-C--:B---3--:R-:W-:Y:S01]  /*0310*/  LEA R14, P0, R24, R5.reuse, 0x1 ;  /* 0x00000005180e7211 */ /* 0x088fe200078008ff */
[----:B------:R-:W3:Y:S02]  /*0320*/  LDG.E.U16 R29, desc[UR16][R22.64] ;  /* 0x00000010161d7981 */ /* 0x000ee4000c1e1500 */
[----:B------:R-:W-:Y:S01]  /*0330*/  IMAD R26, R11, 0x2, R10 ;  /* 0x000000020b1a7824 */ /* 0x000fe200078e020a */
[----:B-----5:R-:W-:Y:S01]  /*0340*/  LEA R16, P1, R10, R5, 0x1 ;  /* 0x000000050a107211 */ /* 0x020fe200078208ff */
[----:B------:R5:W3:Y:S01]  /*0350*/  LDG.E.U16 R31, desc[UR16][R12.64] ;  /* 0x000000100c1f7981 */ /* 0x000ae2000c1e1500 */
[----:B------:R-:W-:-:S02]  /*0360*/  LEA.HI.X.SX32 R15, R24, R4, 0x1, P0 ;  /* 0x00000004180f7211 */ /* 0x000fc400000f0eff */
[-C--:B------:R-:W-:Y:S01]  /*0370*/  LEA.HI.X.SX32 R17, R10, R4.reuse, 0x1, P1 ;  /* 0x000000040a117211 */ /* 0x080fe200008f0eff */
[C---:B------:R-:W-:Y:S01]  /*0380*/  IMAD R10, R11.reuse, 0x2, R26 ;  /* 0x000000020b0a7824 */ /* 0x040fe200078e021a */
[CC--:B-1----:R-:W-:Y:S01]  /*0390*/  LEA R18, P0, R26.reuse, R5.reuse, 0x1 ;  /* 0x000000051a127211 */ /* 0x0c2fe200078008ff */
[----:B------:R1:W3:Y:S03]  /*03a0*/  LDG.E.U16 R33, desc[UR16][R14.64] ;  /* 0x000000100e217981 */ /* 0x0002e6000c1e1500 */
[-C--:B------:R-:W-:Y:S01]  /*03b0*/  LEA.HI.X.SX32 R19, R26, R4.reuse, 0x1, P0 ;  /* 0x000000041a137211 */ /* 0x080fe200000f0eff */
[C---:B------:R-:W-:Y:S01]  /*03c0*/  IMAD R24, R11.reuse, 0x2, R10 ;  /* 0x000000020b187824 */ /* 0x040fe200078e020a */
[CC--:B0-----:R-:W-:Y:S01]  /*03d0*/  LEA R20, P0, R10.reuse, R5.reuse, 0x1 ;  /* 0x000000050a147211 */ /* 0x0c1fe200078008ff */
[----:B------:R0:W3:Y:S03]  /*03e0*/  LDG.E.U16 R50, desc[UR16][R16.64] ;  /* 0x0000001010327981 */ /* 0x0000e6000c1e1500 */
[-C--:B------:R-:W-:Y:S01]  /*03f0*/  LEA.HI.X.SX32 R21, R10, R4.reuse, 0x1, P0 ;  /* 0x000000040a157211 */ /* 0x080fe200000f0eff */
[C---:B------:R-:W-:Y:S01]  /*0400*/  IMAD R10, R11.reuse, 0x2, R24 ;  /* 0x000000020b0a7824 */ /* 0x040fe200078e0218 */
[-C--:B-----5:R-:W-:Y:S01]  /*0410*/  LEA R12, P0, R24, R5.reuse, 0x1 ;  /* 0x00000005180c7211 */ /* 0x0a0fe200078008ff */
[----:B------:R5:W3:Y:S02]  /*0420*/  LDG.E.U16 R35, desc[UR16][R18.64] ;  /* 0x0000001012237981 */ /* 0x000ae4000c1e1500 */
[----:B------:R-:W-:Y:S01]  /*0430*/  IMAD R26, R11, 0x2, R10 ;  /* 0x000000020b1a7824 */ /* 0x000fe200078e020a */
[----:B------:R-:W-:Y:S01]  /*0440*/  LEA R22, P1, R10, R5, 0x1 ;  /* 0x000000050a167211 */ /* 0x000fe200078208ff */
        /* <DEDUP_REMOVED lines=9> */
[----:B------:R-:W3:Y:S03]  /*04e0*/  LDG.E.U16 R52, desc[UR16][R22.64] ;  /* 0x0000001016347981 */ /* 0x000ee6000c1e1500 */
[-C--:B------:R-:W-:Y:S01]  /*04f0*/  LEA.HI.X.SX32 R17, R10, R4.reuse, 0x1, P0 ;  /* 0x000000040a117211 */ /* 0x080fe200000f0eff */
[C---:B------:R-:W-:Y:S01]  /*0500*/  IMAD R10, R11.reuse, 0x2, R24 ;  /* 0x000000020b0a7824 */ /* 0x040fe200078e0218 */
[-C--:B-----5:R-:W-:Y:S01]  /*0510*/  LEA R18, P0, R24, R5.reuse, 0x1 ;  /* 0x0000000518127211 */ /* 0x0a0fe200078008ff */
[----:B------:R0:W5:Y:S02]  /*0520*/  LDG.E.U16 R41, desc[UR16][R14.64] ;  /* 0x000000100e297981 */ /* 0x000164000c1e1500 */
[----:B------:R-:W-:Y:S01]  /*0530*/  IMAD R26, R11, 0x2, R10 ;  /* 0x000000020b1a7824 */ /* 0x000fe200078e020a */
[----:B------:R-:W-:Y:S01]  /*0540*/  LEA R20, P1, R10, R5, 0x1 ;  /* 0x000000050a147211 */ /* 0x000fe200078208ff */
[----:B------:R0:W5:Y:S01]  /*0550*/  LDG.E.U16 R43, desc[UR16][R16.64] ;  /* 0x00000010102b7981 */ /* 0x000162000c1e1500 */
[----:B------:R-:W-:-:S02]  /*0560*/  LEA.HI.X.SX32 R19, R24, R4, 0x1, P0 ;  /* 0x0000000418137211 */ /* 0x000fc400000f0eff */
[-C--:B------:R-:W-:Y:S01]  /*0570*/  LEA.HI.X.SX32 R21, R10, R4.reuse, 0x1, P1 ;  /* 0x000000040a157211 */ /* 0x080fe200008f0eff */
[C---:B------:R-:W-:Y:S01]  /*0580*/  IMAD R10, R11.reuse, 0x2, R26 ;  /* 0x000000020b0a7824 */ /* 0x040fe200078e021a */
[CC--:B-1----:R-:W-:Y:S01]  /*0590*/  LEA R12, P0, R26.reuse, R5.reuse, 0x1 ;  /* 0x000000051a0c7211 */ /* 0x0c2fe200078008ff */
[----:B------:R1:W5:Y:S03]  /*05a0*/  LDG.E.U16 R45, desc[UR16][R18.64] ;  /* 0x00000010122d7981 */ /* 0x000366000c1e1500 */
[-C--:B------:R-:W-:Y:S01]  /*05b0*/  LEA.HI.X.SX32 R13, R26, R4.reuse, 0x1, P0 ;  /* 0x000000041a0d7211 */ /* 0x080fe200000f0eff */
[C---:B------:R-:W-:Y:S01]  /*05c0*/  IMAD R24, R11.reuse, 0x2, R10 ;  /* 0x000000020b187824 */ /* 0x040fe200078e020a */
[CC--:B0-----:R-:W-:Y:S01]  /*05d0*/  LEA R14, P0, R10.reuse, R5.reuse, 0x1 ;  /* 0x000000050a0e7211 */ /* 0x0c1fe200078008ff */
[----:B------:R-:W5:Y:S03]  /*05e0*/  LDG.E.U16 R54, desc[UR16][R20.64] ;  /* 0x0000001014367981 */ /* 0x000f66000c1e1500 */
[-C--:B------:R-:W-:Y:S01]  /*05f0*/  LEA.HI.X.SX32 R15, R10, R4.reuse, 0x1, P0 ;  /* 0x000000040a0f7211 */ /* 0x080fe200000f0eff */
[C---:B------:R-:W-:Y:S01]  /*0600*/  IMAD R10, R11.reuse, 0x2, R24 ;  /* 0x000000020b0a7824 */ /* 0x040fe200078e0218 */
[-C--:B------:R-:W-:Y:S01]  /*0610*/  LEA R16, P0, R24, R5.reuse, 0x1 ;  /* 0x0000000518107211 */ /* 0x080fe200078008ff */
[----:B------:R0:W5:Y:S02]  /*0620*/  LDG.E.U16 R47, desc[UR16][R12.64] ;  /* 0x000000100c2f7981 */ /* 0x000164000c1e1500 */
[C---:B------:R-:W-:Y:S01]  /*0630*/  IMAD R26, R11.reuse, 0x2, R10 ;  /* 0x000000020b1a7824 */ /* 0x040fe200078e020a */
[-C--:B------:R-:W-:Y:S01]  /*0640*/  LEA R22, P1, R10, R5.reuse, 0x1 ;  /* 0x000000050a167211 */ /* 0x080fe200078208ff */
[----:B------:R0:W5:Y:S01]  /*0650*/  LDG.E.U16 R49, desc[UR16][R14.64] ;  /* 0x000000100e317981 */ /* 0x000162000c1e1500 */
[----:B------:R-:W-:Y:S01]  /*0660*/  LEA.HI.X.SX32 R17, R24, R4, 0x1, P0 ;  /* 0x0000000418117211 */ /* 0x000fe200000f0eff */
[----:B------:R-:W-:Y:S01]  /*0670*/  IMAD R24, R11, 0x2, R26 ;  /* 0x000000020b187824 */ /* 0x000fe200078e021a */
[----:B-1----:R-:W-:-:S02]  /*0680*/  LEA R18, P0, R26, R5, 0x1 ;  /* 0x000000051a127211 */ /* 0x002fc400078008ff */
[-C--:B------:R-:W-:Y:S01]  /*0690*/  LEA.HI.X.SX32 R23, R10, R4.reuse, 0x1, P1 ;  /* 0x000000040a177211 */ /* 0x080fe200008f0eff */
[C---:B------:R-:W-:Y:S01]  /*06a0*/  IMAD R10, R11.reuse, 0x2, R24 ;  /* 0x000000020b0a7824 */ /* 0x040fe200078e0218 */
[-C--:B------:R-:W-:Y:S01]  /*06b0*/  LEA.HI.X.SX32 R19, R26, R4.reuse, 0x1, P0 ;  /* 0x000000041a137211 */ /* 0x080fe200000f0eff */
[----:B------:R1:W5:Y:S01]  /*06c0*/  LDG.E.U16 R51, desc[UR16][R16.64] ;  /* 0x0000001010337981 */ /* 0x000362000c1e1500 */
[CC--:B0-----:R-:W-:Y:S01]  /*06d0*/  LEA R12, P0, R24.reuse, R5.reuse, 0x1 ;  /* 0x00000005180c7211 */ /* 0x0c1fe200078008ff */
[C---:B------:R-:W-:Y:S02]  /*06e0*/  IMAD R26, R11.reuse, 0x2, R10 ;  /* 0x000000020b1a7824 */ /* 0x040fe400078e020a */
[----:B------:R0:W5:Y:S01]  /*06f0*/  LDG.E.U16 R53, desc[UR16][R18.64] ;  /* 0x0000001012357981 */ /* 0x000162000c1e1500 */
[-C--:B------:R-:W-:Y:S01]  /*0700*/  LEA.HI.X.SX32 R13, R24, R4.reuse, 0x1, P0 ;  /* 0x00000004180d7211 */ /* 0x080fe200000f0eff */
[C---:B------:R-:W-:Y:S01]  /*0710*/  IMAD R24, R11.reuse, 0x2, R26 ;  /* 0x000000020b187824 */ /* 0x040fe200078e021a */
[-C--:B------:R-:W-:Y:S01]  /*0720*/  LEA R14, P0, R10, R5.reuse, 0x1 ;  /* 0x000000050a0e7211 */ /* 0x080fe200078008ff */
[----:B------:R-:W5:Y:S02]  /*0730*/  LDG.E.U16 R56, desc[UR16][R22.64] ;  /* 0x0000001016387981 */ /* 0x000f64000c1e1500 */
[C---:B------:R-:W-:Y:S01]  /*0740*/  IMAD R28, R11.reuse, 0x2, R24 ;  /* 0x000000020b1c7824 */ /* 0x040fe200078e0218 */
[----:B------:R-:W-:Y:S01]  /*0750*/  LEA R20, P1, R26, R5, 0x1 ;  /* 0x000000051a147211 */ /* 0x000fe200078208ff */
[----:B------:R0:W5:Y:S01]  /*0760*/  LDG.E.U16 R55, desc[UR16][R12.64] ;  /* 0x000000100c377981 */ /* 0x000162000c1e1500 */
[-C--:B------:R-:W-:Y:S01]  /*0770*/  LEA.HI.X.SX32 R15, R10, R4.reuse, 0x1, P0 ;  /* 0x000000040a0f7211 */ /* 0x080fe200000f0eff */
[----:B------:R-:W-:Y:S01]  /*0780*/  IMAD R10, R11, 0x2, R28 ;  /* 0x000000020b0a7824 */ /* 0x000fe200078e021c */
[----:B------:R-:W-:-:S02]  /*0790*/  LEA.HI.X.SX32 R21, R26, R4, 0x1, P1 ;  /* 0x000000041a157211 */ /* 0x000fc400008f0eff */
[CC--:B-1----:R-:W-:Y:S01]  /*07a0*/  LEA R16, P0, R24.reuse, R5.reuse, 0x1 ;  /* 0x0000000518107211 */ /* 0x0c2fe200078008ff */
[C---:B------:R-:W-:Y:S01]  /*07b0*/  IMAD R26, R11.reuse, 0x2, R10 ;  /* 0x000000020b1a7824 */ /* 0x040fe200078e020a */
[----:B------:R1:W5:Y:S02]  /*07c0*/  LDG.E.U16 R57, desc[UR16][R14.64] ;  /* 0x000000100e397981 */ /* 0x000364000c1e1500 */
[-C--:B------:R-:W-:Y:S01]  /*07d0*/  LEA.HI.X.SX32 R17, R24, R4.reuse, 0x1, P0 ;  /* 0x0000000418117211 */ /* 0x080fe200000f0eff */
[C---:B------:R-:W-:Y:S01]  /*07e0*/  IMAD R24, R11.reuse, 0x2, R26 ;  /* 0x000000020b187824 */ /* 0x040fe200078e021a */
[CC--:B0-----:R-:W-:Y:S01]  /*07f0*/  LEA R18, P0, R28.reuse, R5.reuse, 0x1 ;  /* 0x000000051c127211 */ /* 0x0c1fe200078008ff */
[----:B------:R-:W5:Y:S02]  /*0800*/  LDG.E.U16 R58, desc[UR16][R20.64] ;  /* 0x00000010143a7981 */ /* 0x000f64000c1e1500 */
[C---:B------:R-:W-:Y:S01]  /*0810*/  IMAD R30, R11.reuse, 0x2, R24 ;  /* 0x000000020b1e7824 */ /* 0x040fe200078e0218 */
[----:B------:R-:W-:Y:S01]  /*0820*/  LEA.HI.X.SX32 R19, R28, R4, 0x1, P0 ;  /* 0x000000041c137211 */ /* 0x000fe200000f0eff */
[----:B------:R0:W5:Y:S02]  /*0830*/  LDG.E.U16 R59, desc[UR16][R16.64] ;  /* 0x00000010103b7981 */ /* 0x000164000c1e1500 */
[C---:B------:R-:W-:Y:S01]  /*0840*/  IMAD R28, R11.reuse, 0x2, R30 ;  /* 0x000000020b1c7824 */ /* 0x040fe200078e021e */
[-C--:B------:R-:W-:Y:S01]  /*0850*/  LEA R12, P0, R10, R5.reuse, 0x1 ;  /* 0x000000050a0c7211 */ /* 0x080fe200078008ff */
[----:B------:R0:W5:Y:S02]  /*0860*/  LDG.E.U16 R60, desc[UR16][R18.64] ;  /* 0x00000010123c7981 */ /* 0x000164000c1e1500 */
[----:B------:R-:W-:Y:S01]  /*0870*/  IMAD R32, R11, 0x2, R28 ;  /* 0x000000020b207824 */ /* 0x000fe200078e021c */
[----:B------:R-:W-:-:S02]  /*0880*/  LEA R22, P1, R26, R5, 0x1 ;  /* 0x000000051a167211 */ /* 0x000fc400078208ff */
[-C--:B------:R-:W-:Y:S01]  /*0890*/  LEA.HI.X.SX32 R13, R10, R4.reuse, 0x1, P0 ;  /* 0x000000040a0d7211 */ /* 0x080fe200000f0eff */
[C---:B------:R-:W-:Y:S01]  /*08a0*/  IMAD R10, R11.reuse, 0x2, R32 ;  /* 0x000000020b0a7824 */ /* 0x040fe200078e0220 */
[-C--:B-1----:R-:W-:Y:S02]  /*08b0*/  LEA R14, P0, R24, R5.reuse, 0x1 ;  /* 0x00000005180e7211 */ /* 0x082fe400078008ff */
        /* <DEDUP_REMOVED lines=10> */
[----:B------:R0:W5:Y:S02]  /*0960*/  LDG.E.U16 R62, desc[UR16][R22.64] ;  /* 0x00000010163e7981 */ /* 0x000164000c1e1500 */
[C---:B------:R-:W-:Y:S01]  /*0970*/  IMAD R34, R11.reuse, 0x2, R30 ;  /* 0x000000020b227824 */ /* 0x040fe200078e021e */
[-C--:B-1----:R-:W-:Y:S01]  /*0980*/  LEA R12, P1, R32, R5.reuse, 0x1 ;  /* 0x00000005200c7211 */ /* 0x082fe200078208ff */
[----:B------:R1:W5:Y:S01]  /*0990*/  LDG.E.U16 R64, desc[UR16][R16.64] ;  /* 0x0000001010407981 */ /* 0x000362000c1e1500 */
[----:B------:R-:W-:Y:S01]  /*09a0*/  LEA.HI.X.SX32 R19, R28, R4, 0x1, P0 ;  /* 0x000000041c137211 */ /* 0x000fe200000f0eff */
[----:B------:R-:W-:Y:S01]  /*09b0*/  IMAD R28, R11, 0x2, R34 ;  /* 0x000000020b1c7824 */ /* 0x000fe200078e0222 */
[----:B------:R-:W-:-:S02]  /*09c0*/  LEA R20, P0, R10, R5, 0x1 ;  /* 0x000000050a147211 */ /* 0x000fc400078008ff */
[-C--:B------:R-:W-:Y:S01]  /*09d0*/  LEA.HI.X.SX32 R13, R32, R4.reuse, 0x1, P1 ;  /* 0x00000004200d7211 */ /* 0x080fe200008f0eff */
[C---:B------:R-:W-:Y:S01]  /*09e0*/  IMAD R32, R11.reuse, 0x2, R28 ;  /* 0x000000020b207824 */ /* 0x040fe200078e021c */
[-C--:B------:R-:W-:Y:S01]  /*09f0*/  LEA.HI.X.SX32 R21, R10, R4.reuse, 0x1, P0 ;  /* 0x000000040a157211 */ /* 0x080fe200000f0eff */
[----:B------:R-:W5:Y:S01]  /*0a00*/  LDG.E.U16 R65, desc[UR16][R18.64] ;  /* 0x0000001012417981 */ /* 0x000f62000c1e1500 */
[-C--:B0-----:R-:W-:Y:S01]  /*0a10*/  LEA R14, P0, R26, R5.reuse, 0x1 ;  /* 0x000000051a0e7211 */ /* 0x081fe200078008ff */
[C---:B------:R-:W-:Y:S01]  /*0a20*/  IMAD R10, R11.reuse, 0x2, R32 ;  /* 0x000000020b0a7824 */ /* 0x040fe200078e0220 */
[-C--:B------:R-:W-:Y:S01]  /*0a30*/  LEA R22, P1, R30, R5.reuse, 0x1 ;  /* 0x000000051e167211 */ /* 0x080fe200078208ff */
[----:B------:R0:W5:Y:S01]  /*0a40*/  LDG.E.U16 R66, desc[UR16][R12.64] ;  /* 0x000000100c427981 */ /* 0x000162000c1e1500 */
[-C--:B------:R-:W-:Y:S01]  /*0a50*/  LEA.HI.X.SX32 R15, R26, R4.reuse, 0x1, P0 ;  /* 0x000000041a0f7211 */ /* 0x080fe200000f0eff */
[C---:B------:R-:W-:Y:S01]  /*0a60*/  IMAD R26, R11.reuse, 0x2, R10 ;  /* 0x000000020b1a7824 */ /* 0x040fe200078e020a */
[CC--:B-1----:R-:W-:Y:S01]  /*0a70*/  LEA R16, P0, R24.reuse, R5.reuse, 0x1 ;  /* 0x0000000518107211 */ /* 0x0c2fe200078008ff */
[----:B------:R1:W5:Y:S02]  /*0a80*/  LDG.E.U16 R67, desc[UR16][R20.64] ;  /* 0x0000001014437981 */ /* 0x000364000c1e1500 */
[C---:B------:R-:W-:Y:S01]  /*0a90*/  IMAD R36, R11.reuse, 0x2, R26 ;  /* 0x000000020b247824 */ /* 0x040fe200078e021a */
[-C--:B------:R-:W-:Y:S01]  /*0aa0*/  LEA.HI.X.SX32 R17, R24, R4.reuse, 0x1, P0 ;  /* 0x0000000418117211 */ /* 0x080fe200000f0eff */
[----:B------:R1:W5:Y:S02]  /*0ab0*/  LDG.E.U16 R68, desc[UR16][R14.64] ;  /* 0x000000100e447981 */ /* 0x000364000c1e1500 */
[C---:B------:R-:W-:Y:S01]  /*0ac0*/  IMAD R24, R11.reuse, 0x2, R36 ;  /* 0x000000020b187824 */ /* 0x040fe200078e0224 */
[-C--:B------:R-:W-:Y:S01]  /*0ad0*/  LEA.HI.X.SX32 R23, R30, R4.reuse, 0x1, P1 ;  /* 0x000000041e177211 */ /* 0x080fe200008f0eff */
[----:B------:R1:W5:Y:S01]  /*0ae0*/  LDG.E.U16 R69, desc[UR16][R16.64] ;  /* 0x0000001010457981 */ /* 0x000362000c1e1500 */
[-C--:B0-----:R-:W-:Y:S01]  /*0af0*/  LEA R12, P0, R34, R5.reuse, 0x1 ;  /* 0x00000005220c7211 */ /* 0x081fe200078008ff */
[C---:B------:R-:W-:Y:S01]  /*0b00*/  IMAD R30, R11.reuse, 0x2, R24 ;  /* 0x000000020b1e7824 */ /* 0x040fe200078e0218 */
[-C--:B-1----:R-:W-:Y:S01]  /*0b10*/  LEA R20, P1, R10, R5.reuse, 0x1 ;  /* 0x000000050a147211 */ /* 0x082fe200078208ff */
[----:B------:R-:W5:Y:S01]  /*0b20*/  LDG.E.U16 R70, desc[UR16][R22.64] ;  /* 0x0000001016467981 */ /* 0x000f62000c1e1500 */
[----:B------:R-:W-:Y:S01]  /*0b30*/  LEA.HI.X.SX32 R13, R34, R4, 0x1, P0 ;  /* 0x00000004220d7211 */ /* 0x000fe200000f0eff */
[----:B------:R-:W-:Y:S01]  /*0b40*/  IMAD R34, R11, 0x2, R30 ;  /* 0x000000020b227824 */ /* 0x000fe200078e021e */
[----:B------:R-:W-:-:S03]  /*0b50*/  LEA R18, P0, R28, R5, 0x1 ;  /* 0x000000051c127211 */ /* 0x000fc600078008ff */
[C---:B------:R-:W-:Y:S01]  /*0b60*/  IMAD R38, R11.reuse, 0x2, R34 ;  /* 0x000000020b267824 */ /* 0x040fe200078e0222 */
[-C--:B------:R-:W-:Y:S01]  /*0b70*/  LEA.HI.X.SX32 R19, R28, R4.reuse, 0x1, P0 ;  /* 0x000000041c137211 */ /* 0x080fe200000f0eff */
[----:B------:R0:W5:Y:S02]  /*0b80*/  LDG.E.U16 R71, desc[UR16][R12.64] ;  /* 0x000000100c477981 */ /* 0x000164000c1e1500 */
[C---:B------:R-:W-:Y:S01]  /*0b90*/  IMAD R28, R11.reuse, 0x2, R38 ;  /* 0x000000020b1c7824 */ /* 0x040fe200078e0226 */
[----:B------:R-:W-:Y:S01]  /*0ba0*/  LEA R14, P0, R32, R5, 0x1 ;  /* 0x00000005200e7211 */ /* 0x000fe200078008ff */
[----:B------:R1:W5:Y:S02]  /*0bb0*/  LDG.E.U16 R72, desc[UR16][R18.64] ;  /* 0x0000001012487981 */ /* 0x000364000c1e1500 */
[----:B------:R-:W-:Y:S01]  /*0bc0*/  IMAD R40, R11, 0x2, R28 ;  /* 0x000000020b287824 */ /* 0x000fe200078e021c */
[----:B------:R-:W-:-:S03]  /*0bd0*/  LEA.HI.X.SX32 R21, R10, R4, 0x1, P1 ;  /* 0x000000040a157211 */ /* 0x000fc600008f0eff */
[C---:B------:R-:W-:Y:S01]  /*0be0*/  IMAD R10, R11.reuse, 0x2, R40 ;  /* 0x000000020b0a7824 */ /* 0x040fe200078e0228 */
[-C--:B------:R-:W-:Y:S01]  /*0bf0*/  LEA.HI.X.SX32 R15, R32, R4.reuse, 0x1, P0 ;  /* 0x00000004200f7211 */ /* 0x080fe200000f0eff */
[----:B------:R-:W5:Y:S02]  /*0c00*/  LDG.E.U16 R74, desc[UR16][R20.64] ;  /* 0x00000010144a7981 */ /* 0x000f64000c1e1500 */
[C---:B------:R-:W-:Y:S01]  /*0c10*/  IMAD R32, R11.reuse, 0x2, R10 ;  /* 0x000000020b207824 */ /* 0x040fe200078e020a */
[CC--:B------:R-:W-:Y:S01]  /*0c20*/  LEA R16, P0, R26.reuse, R5.reuse, 0x1 ;  /* 0x000000051a107211 */ /* 0x0c0fe200078008ff */
[----:B------:R1:W5:Y:S02]  /*0c30*/  LDG.E.U16 R73, desc[UR16][R14.64] ;  /* 0x000000100e497981 */ /* 0x000364000c1e1500 */
[C---:B------:R-:W-:Y:S01]  /*0c40*/  IMAD R42, R11.reuse, 0x2, R32 ;  /* 0x000000020b2a7824 */ /* 0x040fe200078e0220 */
[----:B------:R-:W-:Y:S02]  /*0c50*/  LEA.HI.X.SX32 R17, R26, R4, 0x1, P0 ;  /* 0x000000041a117211 */ /* 0x000fe400000f0eff */
[----:B0-----:R-:W-:Y:S01]  /*0c60*/  LEA R12, P0, R36, R5, 0x1 ;  /* 0x00000005240c7211 */ /* 0x001fe200078008ff */
[----:B------:R-:W-:-:S02]  /*0c70*/  IMAD R26, R11, 0x2, R42 ;  /* 0x000000020b1a7824 */ /* 0x000fc400078e022a */
[----:B------:R0:W5:Y:S01]  /*0c80*/  LDG.E.U16 R75, desc[UR16][R16.64] ;  /* 0x00000010104b7981 */ /* 0x000162000c1e1500 */
[-C--:B------:R-:W-:Y:S01]  /*0c90*/  LEA.HI.X.SX32 R13, R36, R4.reuse, 0x1, P0 ;  /* 0x00000004240d7211 */ /* 0x080fe200000f0eff */
[C---:B------:R-:W-:Y:S01]  /*0ca0*/  IMAD R36, R11.reuse, 0x2, R26 ;  /* 0x000000020b247824 */ /* 0x040fe200078e021a */
[-C--:B-1----:R-:W-:Y:S02]  /*0cb0*/  LEA R18, P0, R24, R5.reuse, 0x1 ;  /* 0x0000000518127211 */ /* 0x082fe400078008ff */
[-C--:B------:R-:W-:Y:S01]  /*0cc0*/  LEA R14, P1, R30, R5.reuse, 0x1 ;  /* 0x000000051e0e7211 */ /* 0x080fe200078208ff */
[C---:B------:R-:W-:Y:S01]  /*0cd0*/  IMAD R44, R11.reuse, 0x2, R36 ;  /* 0x000000020b2c7824 */ /* 0x040fe200078e0224 */
[-C--:B------:R-:W-:Y:S01]  /*0ce0*/  LEA.HI.X.SX32 R19, R24, R4.reuse, 0x1, P0 ;  /* 0x0000000418137211 */ /* 0x080fe200000f0eff */
[----:B------:R1:W5:Y:S01]  /*0cf0*/  LDG.E.U16 R76, desc[UR16][R12.64] ;  /* 0x000000100c4c7981 */ /* 0x000362000c1e1500 */
[-C--:B------:R-:W-:Y:S02]  /*0d00*/  LEA R20, P0, R34, R5.reuse, 0x1 ;  /* 0x0000000522147211 */ /* 0x080fe400078008ff */
[-C--:B------:R-:W-:Y:S01]  /*0d10*/  LEA.HI.X.SX32 R15, R30, R4.reuse, 0x1, P1 ;  /* 0x000000041e0f7211 */ /* 0x080fe200008f0eff */
[C---:B------:R-:W-:Y:S01]  /*0d20*/  IMAD R30, R11.reuse, 0x2, R44 ;  /* 0x000000020b1e7824 */ /* 0x040fe200078e022c */
[-C--:B------:R-:W-:Y:S01]  /*0d30*/  LEA.HI.X.SX32 R21, R34, R4.reuse, 0x1, P0 ;  /* 0x0000000422157211 */ /* 0x080fe200000f0eff */
[----:B------:R-:W5:Y:S01]  /*0d40*/  LDG.E.U16 R77, desc[UR16][R18.64] ;  /* 0x00000010124d7981 */ /* 0x000f62000c1e1500 */
[-C--:B0-----:R-:W-:Y:S01]  /*0d50*/  LEA R16, P0, R38, R5.reuse, 0x1 ;  /* 0x0000000526107211 */ /* 0x081fe200078008ff */
[C---:B------:R-:W-:Y:S01]  /*0d60*/  IMAD R34, R11.reuse, 0x2, R30 ;  /* 0x000000020b227824 */ /* 0x040fe200078e021e */
[-C--:B------:R-:W-:Y:S01]  /*0d70*/  LEA R22, P1, R26, R5.reuse, 0x1 ;  /* 0x000000051a167211 */ /* 0x080fe200078208ff */
[----:B------:R-:W5:Y:S01]  /*0d80*/  LDG.E.U16 R78, desc[UR16][R14.64] ;  /* 0x000000100e4e7981 */ /* 0x000f62000c1e1500 */
[-C--:B------:R-:W-:Y:S01]  /*0d90*/  LEA.HI.X.SX32 R17, R38, R4.reuse, 0x1, P0 ;  /* 0x0000000426117211 */ /* 0x080fe200000f0eff */
[C---:B------:R-:W-:Y:S01]  /*0da0*/  IMAD R38, R11.reuse, 0x2, R34 ;  /* 0x000000020b267824 */ /* 0x040fe200078e0222 */
[CC--:B-1----:R-:W-:Y:S01]  /*0db0*/  LEA R12, P0, R40.reuse, R5.reuse, 0x1 ;  /* 0x00000005280c7211 */ /* 0x0c2fe200078008ff */
[----:B------:R0:W5:Y:S02]  /*0dc0*/  LDG.E.U16 R79, desc[UR16][R20.64] ;  /* 0x00000010144f7981 */ /* 0x000164000c1e1500 */
[C---:B------:R-:W-:Y:S01]  /*0dd0*/  IMAD R46, R11.reuse, 0x2, R38 ;  /* 0x000000020b2e7824 */ /* 0x040fe200078e0226 */
[-C--:B------:R-:W-:Y:S01]  /*0de0*/  LEA.HI.X.SX32 R13, R40, R4.reuse, 0x1, P0 ;  /* 0x00000004280d7211 */ /* 0x080fe200000f0eff */
[----:B------:R-:W5:Y:S02]  /*0df0*/  LDG.E.U16 R80, desc[UR16][R16.64] ;  /* 0x0000001010507981 */ /* 0x000f64000c1e1500 */
[C---:B------:R-:W-:Y:S01]  /*0e00*/  IMAD R40, R11.reuse, 0x2, R46 ;  /* 0x000000020b287824 */ /* 0x040fe200078e022e */
[----:B------:R-:W-:Y:S01]  /*0e10*/  LEA.HI.X.SX32 R23, R26, R4, 0x1, P1 ;  /* 0x000000041a177211 */ /* 0x000fe200008f0eff */
[----:B------:R1:W5:Y:S01]  /*0e20*/  LDG.E.U16 R82, desc[UR16][R12.64] ;  /* 0x000000100c527981 */ /* 0x000362000c1e1500 */
[----:B------:R-:W-:Y:S01]  /*0e30*/  LEA R24, P0, R34, R5, 0x1 ;  /* 0x0000000522187211 */ /* 0x000fe200078008ff */
[----:B------:R-:W-:-:S02]  /*0e40*/  IMAD R26, R11, 0x2, R40 ;  /* 0x000000020b1a7824 */ /* 0x000fc400078e0228 */
[----:B------:R-:W5:Y:S01]  /*0e50*/  LDG.E.U16 R84, desc[UR16][R22.64] ;  /* 0x0000001016547981 */ /* 0x000f62000c1e1500 */
[-C--:B------:R-:W-:Y:S02]  /*0e60*/  LEA.HI.X.SX32 R25, R34, R4.reuse, 0x1, P0 ;  /* 0x0000000422197211 */ /* 0x080fe400000f0eff */
[-C--:B0-----:R-:W-:Y:S02]  /*0e70*/  LEA R20, P1, R26, R5.reuse, 0x1 ;  /* 0x000000051a147211 */ /* 0x081fe400078208ff */
[-C--:B------:R-:W-:Y:S01]  /*0e80*/  LEA R14, P0, R10, R5.reuse, 0x1 ;  /* 0x000000050a0e7211 */ /* 0x080fe200078008ff */
[----:B------:R-:W5:Y:S01]  /*0e90*/  LDG.E.U16 R86, desc[UR16][R24.64] ;  /* 0x0000001018567981 */ /* 0x000f62000c1e1500 */
[-C--:B------:R-:W-:Y:S02]  /*0ea0*/  LEA.HI.X.SX32 R21, R26, R4.reuse, 0x1, P1 ;  /* 0x000000041a157211 */ /* 0x080fe400008f0eff */
[----:B------:R-:W-:Y:S01]  /*0eb0*/  LEA.HI.X.SX32 R15, R10, R4, 0x1, P0 ;  /* 0x000000040a0f7211 */ /* 0x000fe200000f0eff */
[----:B------:R-:W-:Y:S01]  /*0ec0*/  IMAD R10, R11, 0x2, R26 ;  /* 0x000000020b0a7824 */ /* 0x000fe200078e021a */
[-C--:B------:R-:W-:Y:S01]  /*0ed0*/  LEA R18, P1, R36, R5.reuse, 0x1 ;  /* 0x0000000524127211 */ /* 0x080fe200078208ff */
[----:B------:R0:W5:Y:S01]  /*0ee0*/  LDG.E.U16 R88, desc[UR16][R20.64] ;  /* 0x0000001014587981 */ /* 0x000162000c1e1500 */
[----:B-1----:R-:W-:-:S02]  /*0ef0*/  LEA R12, P0, R38, R5, 0x1 ;  /* 0x00000005260c7211 */ /* 0x002fc400078008ff */
[-C--:B------:R-:W-:Y:S01]  /*0f00*/  LEA.HI.X.SX32 R19, R36, R4.reuse, 0x1, P1 ;  /* 0x0000000424137211 */ /* 0x080fe200008f0eff */
[----:B------:R-:W5:Y:S01]  /*0f10*/  LDG.E.U16 R34, desc[UR16][R14.64] ;  /* 0x000000100e227981 */ /* 0x000f62000c1e1500 */
[-C--:B------:R-:W-:Y:S02]  /*0f20*/  LEA.HI.X.SX32 R13, R38, R4.reuse, 0x1, P0 ;  /* 0x00000004260d7211 */ /* 0x080fe400000f0eff */
[-C--:B------:R-:W-:Y:S01]  /*0f30*/  LEA R26, P1, R10, R5.reuse, 0x1 ;  /* 0x000000050a1a7211 */ /* 0x080fe200078208ff */
[----:B------:R1:W5:Y:S01]  /*0f40*/  LDG.E.U16 R36, desc[UR16][R18.64] ;  /* 0x0000001012247981 */ /* 0x000362000c1e1500 */
[-C--:B------:R-:W-:Y:S02]  /*0f50*/  LEA R16, P0, R32, R5.reuse, 0x1 ;  /* 0x0000000520107211 */ /* 0x080fe400078008ff */
[-C--:B------:R-:W-:Y:S01]  /*0f60*/  LEA.HI.X.SX32 R27, R10, R4.reuse, 0x1, P1 ;  /* 0x000000040a1b7211 */ /* 0x080fe200008f0eff */
[----:B------:R-:W-:Y:S01]  /*0f70*/  IMAD R10, R11, 0x2, R10 ;  /* 0x000000020b0a7824 */ /* 0x000fe200078e020a */
[----:B------:R-:W-:Y:S01]  /*0f80*/  LEA.HI.X.SX32 R17, R32, R4, 0x1, P0 ;  /* 0x0000000420117211 */ /* 0x000fe200000f0eff */
[----:B------:R1:W5:Y:S01]  /*0f90*/  LDG.E.U16 R38, desc[UR16][R12.64] ;  /* 0x000000100c267981 */ /* 0x000362000c1e1500 */
[----:B0-----:R-:W-:-:S02]  /*0fa0*/  LEA R20, P1, R44, R5, 0x1 ;  /* 0x000000052c147211 */ /* 0x001fc400078208ff */
[-C--:B------:R-:W-:Y:S01]  /*0fb0*/  LEA R22, P0, R46, R5.reuse, 0x1 ;  /* 0x000000052e167211 */ /* 0x080fe200078008ff */
[----:B------:R-:W-:Y:S01]  /*0fc0*/  IMAD R24, R11, 0x2, R10 ;  /* 0x000000020b187824 */ /* 0x000fe200078e020a */
[-C--:B------:R-:W-:Y:S01]  /*0fd0*/  LEA.HI.X.SX32 R21, R44, R4.reuse, 0x1, P1 ;  /* 0x000000042c157211 */ /* 0x080fe200008f0eff */
[----:B------:R0:W5:Y:S01]  /*0fe0*/  LDG.E.U16 R25, desc[UR16][R16.64] ;  /* 0x0000001010197981 */ /* 0x000162000c1e1500 */
[-C--:B------:R-:W-:Y:S02]  /*0ff0*/  LEA.HI.X.SX32 R23, R46, R4.reuse, 0x1, P0 ;  /* 0x000000042e177211 */ /* 0x080fe400000f0eff */
[-C--:B-1----:R-:W-:Y:S01]  /*1000*/  LEA R18, P1, R10, R5.reuse, 0x1 ;  /* 0x000000050a127211 */ /* 0x082fe200078208ff */
[----:B------:R1:W5:Y:S01]  /*1010*/  LDG.E.U16 R32, desc[UR16][R20.64] ;  /* 0x0000001014207981 */ /* 0x000362000c1e1500 */
[----:B------:R-:W-:Y:S02]  /*1020*/  LEA R12, P0, R28, R5, 0x1 ;  /* 0x000000051c0c7211 */ /* 0x000fe400078008ff */
[-C--:B------:R-:W-:Y:S01]  /*1030*/  LEA.HI.X.SX32 R19, R10, R4.reuse, 0x1, P1 ;  /* 0x000000040a137211 */ /* 0x080fe200008f0eff */
[----:B------:R-:W5:Y:S01]  /*1040*/  LDG.E.U16 R26, desc[UR16][R26.64] ;  /* 0x000000101a1a7981 */ /* 0x000f62000c1e1500 */
[----:B------:R-:W-:-:S02]  /*1050*/  LEA.HI.X.SX32 R13, R28, R4, 0x1, P0 ;  /* 0x000000041c0d7211 */ /* 0x000fc400000f0eff */
[-C--:B------:R-:W-:Y:S01]  /*1060*/  LEA R10, P0, R42, R5.reuse, 0x1 ;  /* 0x000000052a0a7211 */ /* 0x080fe200078008ff */
[----:B------:R-:W5:Y:S01]  /*1070*/  LDG.E.U16 R22, desc[UR16][R22.64] ;  /* 0x0000001016167981 */ /* 0x000f62000c1e1500 */
[-C--:B------:R-:W-:Y:S02]  /*1080*/  LEA R14, P1, R30, R5.reuse, 0x1 ;  /* 0x000000051e0e7211 */ /* 0x080fe400078208ff */
[-C--:B------:R-:W-:Y:S01]  /*1090*/  LEA.HI.X.SX32 R11, R42, R4.reuse, 0x1, P0 ;  /* 0x000000042a0b7211 */ /* 0x080fe200000f0eff */
[----:B------:R-:W5:Y:S01]  /*10a0*/  LDG.E.U16 R18, desc[UR16][R18.64] ;  /* 0x0000001012127981 */ /* 0x000f62000c1e1500 */
[----:B------:R-:W-:Y:S02]  /*10b0*/  LEA.HI.X.SX32 R15, R30, R4, 0x1, P1 ;  /* 0x000000041e0f7211 */ /* 0x000fe400008f0eff */
[-C--:B0-----:R-:W-:Y:S01]  /*10c0*/  LEA R16, P0, R40, R5.reuse, 0x1 ;  /* 0x0000000528107211 */ /* 0x081fe200078008ff */
[----:B------:R-:W5:Y:S01]  /*10d0*/  LDG.E.U16 R12, desc[UR16][R12.64] ;  /* 0x000000100c0c7981 */ /* 0x000f62000c1e1500 */
[----:B-1----:R-:W-:-:S02]  /*10e0*/  LEA R20, P1, R24, R5, 0x1 ;  /* 0x0000000518147211 */ /* 0x002fc400078208ff */
[-C--:B------:R-:W-:Y:S01]  /*10f0*/  LEA.HI.X.SX32 R17, R40, R4.reuse, 0x1, P0 ;  /* 0x0000000428117211 */ /* 0x080fe200000f0eff */
[----:B------:R-:W5:Y:S01]  /*1100*/  LDG.E.U16 R10, desc[UR16][R10.64] ;  /* 0x000000100a0a7981 */ /* 0x000f62000c1e1500 */
[----:B------:R-:W-:-:S03]  /*1110*/  LEA.HI.X.SX32 R21, R24, R4, 0x1, P1 ;  /* 0x0000000418157211 */ /* 0x000fc600008f0eff */
[----:B------:R-:W5:Y:S04]  /*1120*/  LDG.E.U16 R14, desc[UR16][R14.64] ;  /* 0x000000100e0e7981 */ /* 0x000f68000c1e1500 */
[----:B------:R-:W5:Y:S04]  /*1130*/  LDG.E.U16 R16, desc[UR16][R16.64] ;  /* 0x0000001010107981 */ /* 0x000f68000c1e1500 */
[----:B------:R-:W5:Y:S01]  /*1140*/  LDG.E.U16 R20, desc[UR16][R20.64] ;  /* 0x0000001014147981 */ /* 0x000f62000c1e1500 */
[----:B------:R-:W0:Y:S01]  /*1150*/  S2UR UR4, SR_CgaCtaId ;  /* 0x00000000000479c3 */ /* 0x000e220000008800 */
[----:B------:R-:W-:Y:S01]  /*1160*/  SHF.R.S32.HI R147, RZ, 0x6, R2 ;  /* 0x00000006ff937819 */ /* 0x000fe20000011402 */
[----:B------:R-:W-:Y:S01]  /*1170*/  UMOV UR7, 0x400 ;  /* 0x0000040000077882 */ /* 0x000fe20000000000 */
[----:B------:R-:W-:-:S02]  /*1180*/  IMAD.SHL.U32 R158, R3, 0x2, RZ ;  /* 0x00000002039e7824 */ /* 0x000fc400078e00ff */
[----:B------:R-:W-:Y:S02]  /*1190*/  SGXT R147, R147, 0x1 ;  /* 0x000000019393781a */ /* 0x000fe40000000200 */
[----:B------:R-:W-:Y:S02]  /*11a0*/  ISETP.GE.AND P0, PT, R149, 0x1, PT ;  /* 0x000000019500780c */ /* 0x000fe40003f06270 */
[----:B------:R-:W-:-:S04]  /*11b0*/  LOP3.LUT R147, R158, 0x90, R147, 0x78, !PT ;  /* 0x000000909e937812 */ /* 0x000fc800078e7893 */
[C---:B------:R-:W-:Y:S02]  /*11c0*/  LOP3.LUT R4, R147.reuse, 0x20, RZ, 0x3c, !PT ;  /* 0x0000002093047812 */ /* 0x040fe400078e3cff */
[----:B------:R-:W-:Y:S01]  /*11d0*/  LOP3.LUT R3, R147, 0x40, RZ, 0x3c, !PT ;  /* 0x0000004093037812 */ /* 0x000fe200078e3cff */
[----:B0-----:R-:W-:-:S09]  /*11e0*/  ULEA UR7, UR4, UR7, 0x18 ;  /* 0x0000000704077291 */ /* 0x001fd2000f8ec03f */
[----:B--2---:R0:W-:Y:S04]  /*11f0*/  STS.U16 [R147+UR7], R6 ;  /* 0x0000000693007988 */ /* 0x0041e80008000407 */
[----:B----4-:R-:W-:Y:S04]  /*1200*/  STS.U16 [R147+UR7+0x400], R48 ;  /* 0x0004003093007988 */ /* 0x010fe80008000407 */
[----:B---3--:R-:W-:Y:S01]  /*1210*/  STS.U16 [R147+UR7+0x800], R50 ;  /* 0x0008003293007988 */ /* 0x008fe20008000407 */
[----:B0-----:R-:W-:-:S03]  /*1220*/  LOP3.LUT R6, R147, 0x60, RZ, 0x3c, !PT ;  /* 0x0000006093067812 */ /* 0x001fc600078e3cff */
[----:B------:R-:W-:Y:S01]  /*1230*/  STS.U16 [R147+UR7+0xc00], R52 ;  /* 0x000c003493007988 */ /* 0x000fe20008000407 */
[----:B------:R-:W-:Y:S01]  /*1240*/  IMAD.MOV.U32 R142, RZ, RZ, 0x3f800000 ;  /* 0x3f800000ff8e7424 */ /* 0x000fe200078e00ff */
[C---:B------:R-:W-:Y:S01]  /*1250*/  LOP3.LUT R5, R2.reuse, 0x7f, RZ, 0xc0, !PT ;  /* 0x0000007f02057812 */ /* 0x040fe200078ec0ff */
[----:B------:R-:W-:Y:S01]  /*1260*/  IMAD.MOV.U32 R144, RZ, RZ, 0x3f800000 ;  /* 0x3f800000ff907424 */ /* 0x000fe200078e00ff */
[----:B------:R-:W-:Y:S01]  /*1270*/  LOP3.LUT R148, R2, 0x40, RZ, 0xc0, !PT ;  /* 0x0000004002947812 */ /* 0x000fe200078ec0ff */
[----:B-----5:R-:W-:Y:S04]  /*1280*/  STS.U16 [R147+UR7+0x1000], R54 ;  /* 0x0010003693007988 */ /* 0x020fe80008000407 */
[----:B------:R-:W-:Y:S04]  /*1290*/  STS.U16 [R147+UR7+0x1400], R56 ;  /* 0x0014003893007988 */ /* 0x000fe80008000407 */
        /* <DEDUP_REMOVED lines=25> */
[----:B------:R0:W-:Y:S04]  /*1430*/  STS.U16 [R4+UR7+0x3d00], R26 ;  /* 0x003d001a04007988 */ /* 0x0001e80008000407 */
        /* <DEDUP_REMOVED lines=15> */
[----:B------:R2:W-:Y:S01]  /*1530*/  STS.U16 [R3+UR7+0x3e00], R18 ;  /* 0x003e001203007988 */ /* 0x0005e20008000407 */
[----:B0-----:R-:W-:-:S03]  /*1540*/  IMAD.MOV.U32 R4, RZ, RZ, -0x800000 ;  /* 0xff800000ff047424 */ /* 0x001fc600078e00ff */
[----:B------:R-:W-:Y:S01]  /*1550*/  STS.U16 [R6+UR7+0x300], R9 ;  /* 0x0003000906007988 */ /* 0x000fe20008000407 */
[----:B-1----:R-:W-:-:S03]  /*1560*/  CS2R R24, SRZ ;  /* 0x0000000000187805 */ /* 0x002fc6000001ff00 */
[----:B------:R0:W-:Y:S01]  /*1570*/  STS.U16 [R6+UR7+0x700], R33 ;  /* 0x0007002106007988 */ /* 0x0001e20008000407 */
[----:B------:R-:W-:-:S03]  /*1580*/  CS2R R26, SRZ ;  /* 0x00000000001a7805 */ /* 0x000fc6000001ff00 */
[----:B------:R1:W-:Y:S01]  /*1590*/  STS.U16 [R6+UR7+0xb00], R39 ;  /* 0x000b002706007988 */ /* 0x0003e20008000407 */
[----:B--2---:R-:W-:-:S03]  /*15a0*/  IMAD.MOV.U32 R3, RZ, RZ, -0x800000 ;  /* 0xff800000ff037424 */ /* 0x004fc600078e00ff */
[----:B------:R2:W-:Y:S01]  /*15b0*/  STS.U16 [R6+UR7+0xf00], R45 ;  /* 0x000f002d06007988 */ /* 0x0005e20008000407 */
[----:B------:R-:W-:-:S03]  /*15c0*/  CS2R R28, SRZ ;  /* 0x00000000001c7805 */ /* 0x000fc6000001ff00 */
[----:B------:R3:W-:Y:S01]  /*15d0*/  STS.U16 [R6+UR7+0x1300], R51 ;  /* 0x0013003306007988 */ /* 0x0007e20008000407 */
[----:B------:R-:W-:-:S03]  /*15e0*/  CS2R R30, SRZ ;  /* 0x00000000001e7805 */ /* 0x000fc6000001ff00 */
[----:B------:R4:W-:Y:S01]  /*15f0*/  STS.U16 [R6+UR7+0x1700], R57 ;  /* 0x0017003906007988 */ /* 0x0009e20008000407 */
[----:B0-----:R-:W-:-:S03]  /*1600*/  CS2R R32, SRZ ;  /* 0x0000000000207805 */ /* 0x001fc6000001ff00 */
[----:B------:R0:W-:Y:S01]  /*1610*/  STS.U16 [R6+UR7+0x1b00], R61 ;  /* 0x001b003d06007988 */ /* 0x0001e20008000407 */
[----:B------:R-:W-:-:S03]  /*1620*/  CS2R R34, SRZ ;  /* 0x0000000000227805 */ /* 0x000fc6000001ff00 */
[----:B------:R5:W-:Y:S01]  /*1630*/  STS.U16 [R6+UR7+0x1f00], R65 ;  /* 0x001f004106007988 */ /* 0x000be20008000407 */
[----:B------:R-:W-:-:S03]  /*1640*/  CS2R R36, SRZ ;  /* 0x0000000000247805 */ /* 0x000fc6000001ff00 */
[----:B------:R5:W-:Y:S01]  /*1650*/  STS.U16 [R6+UR7+0x2300], R69 ;  /* 0x0023004506007988 */ /* 0x000be20008000407 */
[----:B-1----:R-:W-:-:S03]  /*1660*/  CS2R R38, SRZ ;  /* 0x0000000000267805 */ /* 0x002fc6000001ff00 */
[----:B------:R1:W-:Y:S01]  /*1670*/  STS.U16 [R6+UR7+0x2700], R73 ;  /* 0x0027004906007988 */ /* 0x0003e20008000407 */
[----:B------:R-:W-:-:S03]  /*1680*/  CS2R R40, SRZ ;  /* 0x0000000000287805 */ /* 0x000fc6000001ff00 */
[----:B------:R1:W-:Y:S01]  /*1690*/  STS.U16 [R6+UR7+0x2b00], R77 ;  /* 0x002b004d06007988 */ /* 0x0003e20008000407 */
[----:B------:R-:W-:-:S03]  /*16a0*/  CS2R R42, SRZ ;  /* 0x00000000002a7805 */ /* 0x000fc6000001ff00 */
[----:B------:R0:W-:Y:S01]  /*16b0*/  STS.U16 [R6+UR7+0x2f00], R12 ;  /* 0x002f000c06007988 */ /* 0x0001e20008000407 */
[----:B--2---:R-:W-:-:S03]  /*16c0*/  CS2R R44, SRZ ;  /* 0x00000000002c7805 */ /* 0x004fc6000001ff00 */
[----:B------:R2:W-:Y:S01]  /*16d0*/  STS.U16 [R6+UR7+0x3300], R10 ;  /* 0x0033000a06007988 */ /* 0x0005e20008000407 */
[----:B------:R-:W-:-:S03]  /*16e0*/  CS2R R46, SRZ ;  /* 0x00000000002e7805 */ /* 0x000fc6000001ff00 */
[----:B------:R2:W-:Y:S01]  /*16f0*/  STS.U16 [R6+UR7+0x3700], R14 ;  /* 0x0037000e06007988 */ /* 0x0005e20008000407 */
[----:B------:R-:W-:-:S03]  /*1700*/  CS2R R48, SRZ ;  /* 0x0000000000307805 */ /* 0x000fc6000001ff00 */
[----:B------:R2:W-:Y:S01]  /*1710*/  STS.U16 [R6+UR7+0x3b00], R16 ;  /* 0x003b001006007988 */ /* 0x0005e20008000407 */
[----:B---3--:R-:W-:-:S03]  /*1720*/  CS2R R50, SRZ ;  /* 0x0000000000327805 */ /* 0x008fc6000001ff00 */
[----:B------:R2:W-:Y:S01]  /*1730*/  STS.U16 [R6+UR7+0x3f00], R20 ;  /* 0x003f001406007988 */ /* 0x0005e20008000407 */
[----:B------:R-:W-:Y:S02]  /*1740*/  CS2R R52, SRZ ;  /* 0x0000000000347805 */ /* 0x000fe4000001ff00 */
[----:B------:R-:W-:Y:S02]  /*1750*/  CS2R R54, SRZ ;  /* 0x0000000000367805 */ /* 0x000fe4000001ff00 */
[----:B----4-:R-:W-:Y:S02]  /*1760*/  CS2R R56, SRZ ;  /* 0x0000000000387805 */ /* 0x010fe4000001ff00 */
[----:B------:R-:W-:Y:S02]  /*1770*/  CS2R R58, SRZ ;  /* 0x00000000003a7805 */ /* 0x000fe4000001ff00 */
[----:B0-----:R-:W-:Y:S02]  /*1780*/  CS2R R60, SRZ ;  /* 0x00000000003c7805 */ /* 0x001fe4000001ff00 */
[----:B------:R-:W-:-:S02]  /*1790*/  CS2R R62, SRZ ;  /* 0x00000000003e7805 */ /* 0x000fc4000001ff00 */
[----:B-----5:R-:W-:Y:S02]  /*17a0*/  CS2R R64, SRZ ;  /* 0x0000000000407805 */ /* 0x020fe4000001ff00 */
[----:B------:R-:W-:Y:S02]  /*17b0*/  CS2R R66, SRZ ;  /* 0x0000000000427805 */ /* 0x000fe4000001ff00 */
[----:B------:R-:W-:Y:S02]  /*17c0*/  CS2R R68, SRZ ;  /* 0x0000000000447805 */ /* 0x000fe4000001ff00 */
[----:B------:R-:W-:Y:S02]  /*17d0*/  CS2R R70, SRZ ;  /* 0x0000000000467805 */ /* 0x000fe4000001ff00 */
[----:B-1----:R-:W-:Y:S02]  /*17e0*/  CS2R R72, SRZ ;  /* 0x0000000000487805 */ /* 0x002fe4000001ff00 */
[----:B------:R-:W-:-:S02]  /*17f0*/  CS2R R74, SRZ ;  /* 0x00000000004a7805 */ /* 0x000fc4000001ff00 */
[----:B------:R-:W-:Y:S02]  /*1800*/  CS2R R76, SRZ ;  /* 0x00000000004c7805 */ /* 0x000fe4000001ff00 */
[----:B------:R-:W-:Y:S02]  /*1810*/  CS2R R78, SRZ ;  /* 0x00000000004e7805 */ /* 0x000fe4000001ff00 */
[----:B------:R-:W-:Y:S02]  /*1820*/  CS2R R80, SRZ ;  /* 0x0000000000507805 */ /* 0x000fe4000001ff00 */
[----:B------:R-:W-:Y:S02]  /*1830*/  CS2R R82, SRZ ;  /* 0x0000000000527805 */ /* 0x000fe4000001ff00 */
[----:B------:R-:W-:Y:S02]  /*1840*/  CS2R R84, SRZ ;  /* 0x0000000000547805 */ /* 0x000fe4000001ff00 */
[----:B------:R-:W-:Y:S01]  /*1850*/  CS2R R86, SRZ ;  /* 0x0000000000567805 */ /* 0x000fe2000001ff00 */
[----:B--2---:R-:W-:Y:S06]  /*1860*/  @!P0 BRA `(.L_x_0) ;  /* 0x0000001c00308947 */ /* 0x004fec0003800000 */
[----:B------:R-:W0:Y:S01]  /*1870*/  LDC R17, c[0x0][0x268] ;  /* 0x00009a00ff117b82 */ /* 0x000e220000000800 */
[----:B------:R-:W-:Y:S01]  /*1880*/  SHF.R.U32.HI R3, RZ, 0x4, R2 ;  /* 0x00000004ff037819 */ /* 0x000fe20000011602 */
[----:B------:R-:W-:Y:S01]  /*1890*/  ULDC UR4, c[0x0][0x258] ;  /* 0x0000960000047ab9 */ /* 0x000fe20000000800 */
[----:B------:R-:W-:Y:S01]  /*18a0*/  LOP3.LUT R4, R2, 0xf, RZ, 0xc0, !PT ;  /* 0x0000000f02047812 */ /* 0x000fe200078ec0ff */
[----:B------:R-:W-:Y:S01]  /*18b0*/  ULDC.64 UR8, c[0x0][0x220] ;  /* 0x0000880000087ab9 */ /* 0x000fe20000000a00 */
[----:B------:R-:W-:Y:S01]  /*18c0*/  SGXT.U32 R3, R3, 0x3 ;  /* 0x000000030303781a */ /* 0x000fe20000000000 */
[----:B------:R-:W-:Y:S01]  /*18d0*/  USHF.R.U32.HI UR12, URZ, 0x4, UR7 ;  /* 0x000000043f0c7899 */ /* 0x000fe20008011607 */
[----:B------:R-:W-:Y:S01]  /*18e0*/  IMAD R158, R148, 0x20, R158 ;  /* 0x00000020949e7824 */ /* 0x000fe200078e029e */
[----:B------:R-:W1:Y:S01]  /*18f0*/  LDC.64 R144, c[0x0][0x250] ;  /* 0x00009400ff907b82 */ /* 0x000e620000000a00 */
[----:B------:R-:W-:Y:S01]  /*1900*/  IMAD.MOV.U32 R160, RZ, RZ, -0x800000 ;  /* 0xff800000ffa07424 */ /* 0x000fe200078e00ff */
[----:B------:R-:W-:Y:S01]  /*1910*/  USGXT.U32 UR12, UR12, 0xe ;  /* 0x0000000e0c0c789a */ /* 0x000fe20008000000 */
[----:B------:R-:W-:Y:S01]  /*1920*/  IMAD.MOV.U32 R159, RZ, RZ, RZ ;  /* 0x000000ffff9f7224 */ /* 0x000fe200078e00ff */
[----:B------:R-:W-:Y:S01]  /*1930*/  CS2R R24, SRZ ;  /* 0x0000000000187805 */ /* 0x000fe2000001ff00 */
[----:B------:R-:W-:Y:S01]  /*1940*/  IMAD.MOV.U32 R151, RZ, RZ, RZ ;  /* 0x000000ffff977224 */ /* 0x000fe200078e00ff */
[----:B------:R-:W-:Y:S01]  /*1950*/  CS2R R26, SRZ ;  /* 0x00000000001a7805 */ /* 0x000fe2000001ff00 */
[----:B------:R-:W-:Y:S01]  /*1960*/  IMAD.MOV.U32 R161, RZ, RZ, -0x800000 ;  /* 0xff800000ffa17424 */ /* 0x000fe200078e00ff */
[----:B------:R-:W2:Y:S01]  /*1970*/  LDC.64 R142, c[0x0][0x260] ;  /* 0x00009800ff8e7b82 */ /* 0x000ea20000000a00 */
[----:B------:R-:W-:-:S02]  /*1980*/  CS2R R28, SRZ ;  /* 0x00000000001c7805 */ /* 0x000fc4000001ff00 */
[----:B------:R-:W-:Y:S02]  /*1990*/  CS2R R30, SRZ ;  /* 0x00000000001e7805 */ /* 0x000fe4000001ff00 */
[----:B------:R-:W-:Y:S02]  /*19a0*/  CS2R R32, SRZ ;  /* 0x0000000000207805 */ /* 0x000fe4000001ff00 */
[----:B------:R-:W-:Y:S02]  /*19b0*/  CS2R R34, SRZ ;  /* 0x0000000000227805 */ /* 0x000fe4000001ff00 */
[----:B------:R-:W-:Y:S02]  /*19c0*/  CS2R R36, SRZ ;  /* 0x0000000000247805 */ /* 0x000fe4000001ff00 */
[----:B------:R-:W-:Y:S02]  /*19d0*/  CS2R R38, SRZ ;  /* 0x0000000000267805 */ /* 0x000fe4000001ff00 */
[----:B------:R-:W-:Y:S01]  /*19e0*/  CS2R R40, SRZ ;  /* 0x0000000000287805 */ /* 0x000fe2000001ff00 */
[----:B0-----:R-:W-:Y:S01]  /*19f0*/  IMAD R8, R3, R17, RZ ;  /* 0x0000001103087224 */ /* 0x001fe200078e02ff */
[----:B------:R-:W-:Y:S01]  /*1a00*/  CS2R R42, SRZ ;  /* 0x00000000002a7805 */ /* 0x000fe2000001ff00 */
[----:B------:R-:W-:Y:S01]  /*1a10*/  IMAD R3, R5, UR4, RZ ;  /* 0x0000000405037c24 */ /* 0x000fe2000f8e02ff */
[----:B------:R-:W-:Y:S01]  /*1a20*/  ULDC.64 UR4, c[0x0][0x218] ;  /* 0x0000860000047ab9 */ /* 0x000fe20000000a00 */
[----:B------:R-:W-:Y:S01]  /*1a30*/  IMAD R10, R17, 0x8, R8 ;  /* 0x00000008110a7824 */ /* 0x000fe200078e0208 */
[----:B------:R-:W-:Y:S01]  /*1a40*/  CS2R R44, SRZ ;  /* 0x00000000002c7805 */ /* 0x000fe2000001ff00 */
[----:B------:R-:W-:Y:S01]  /*1a50*/  IMAD.SHL.U32 R141, R3, 0x2, RZ ;  /* 0x00000002038d7824 */ /* 0x000fe200078e00ff */
[----:B------:R-:W-:Y:S01]  /*1a60*/  CS2R R46, SRZ ;  /* 0x00000000002e7805 */ /* 0x000fe2000001ff00 */
[C---:B------:R-:W-:Y:S01]  /*1a70*/  IMAD R11, R17.reuse, 0x8, R10 ;  /* 0x00000008110b7824 */ /* 0x040fe200078e020a */
[----:B------:R-:W-:Y:S01]  /*1a80*/  CS2R R48, SRZ ;  /* 0x0000000000307805 */ /* 0x000fe2000001ff00 */
[----:B-1----:R-:W-:Y:S01]  /*1a90*/  IMAD R144, R144, UR6, RZ ;  /* 0x0000000690907c24 */ /* 0x002fe2000f8e02ff */
[----:B------:R-:W-:Y:S01]  /*1aa0*/  CS2R R50, SRZ ;  /* 0x0000000000327805 */ /* 0x000fe2000001ff00 */
[----:B------:R-:W-:Y:S01]  /*1ab0*/  IMAD R12, R17, 0x8, R11 ;  /* 0x00000008110c7824 */ /* 0x000fe200078e020b */
[----:B------:R-:W-:Y:S01]  /*1ac0*/  CS2R R52, SRZ ;  /* 0x0000000000347805 */ /* 0x000fe2000001ff00 */
[----:B------:R-:W-:Y:S01]  /*1ad0*/  IMAD.SHL.U32 R140, R144, 0x2, RZ ;  /* 0x00000002908c7824 */ /* 0x000fe200078e00ff */
[----:B------:R-:W-:Y:S01]  /*1ae0*/  CS2R R54, SRZ ;  /* 0x0000000000367805 */ /* 0x000fe2000001ff00 */
[----:B--2---:R-:W-:Y:S01]  /*1af0*/  IMAD R142, R142, UR6, RZ ;  /* 0x000000068e8e7c24 */ /* 0x004fe2000f8e02ff */
[----:B------:R-:W-:Y:S01]  /*1b00*/  CS2R R56, SRZ ;  /* 0x0000000000387805 */ /* 0x000fe2000001ff00 */
[----:B------:R-:W-:Y:S01]  /*1b10*/  IMAD R6, R4, R143, RZ ;  /* 0x0000008f04067224 */ /* 0x000fe200078e02ff */
[----:B------:R-:W-:Y:S01]  /*1b20*/  IADD3 R140, P0, P1, R141, UR4, R140 ;  /* 0x000000048d8c7c10 */ /* 0x000fe2000f91e08c */
[C---:B------:R-:W-:Y:S01]  /*1b30*/  IMAD R13, R17.reuse, 0x8, R12 ;  /* 0x00000008110d7824 */ /* 0x040fe200078e020c */
[----:B------:R-:W-:Y:S01]  /*1b40*/  UMOV UR4, URZ ;  /* 0x0000003f00047c82 */ /* 0x000fe20008000000 */
[----:B------:R-:W-:Y:S01]  /*1b50*/  IMAD.SHL.U32 R4, R142, 0x2, RZ ;  /* 0x000000028e047824 */ /* 0x000fe200078e00ff */
[----:B------:R-:W-:Y:S01]  /*1b60*/  CS2R R58, SRZ ;  /* 0x00000000003a7805 */ /* 0x000fe2000001ff00 */
[----:B------:R-:W-:Y:S01]  /*1b70*/  IMAD.SHL.U32 R7, R6, 0x2, RZ ;  /* 0x0000000206077824 */ /* 0x000fe200078e00ff */
[----:B------:R-:W-:Y:S01]  /*1b80*/  CS2R R60, SRZ ;  /* 0x00000000003c7805 */ /* 0x000fe2000001ff00 */
[----:B------:R-:W-:Y:S01]  /*1b90*/  IMAD R14, R17, 0x8, R13 ;  /* 0x00000008110e7824 */ /* 0x000fe200078e020d */
[----:B------:R-:W-:Y:S01]  /*1ba0*/  CS2R R62, SRZ ;  /* 0x00000000003e7805 */ /* 0x000fe2000001ff00 */
[----:B------:R-:W-:Y:S01]  /*1bb0*/  IMAD.HI R3, R3, 0x2, RZ ;  /* 0x0000000203037827 */ /* 0x000fe200078e02ff */
[----:B------:R-:W-:Y:S01]  /*1bc0*/  IADD3 R109, P2, P3, R7, UR8, R4 ;  /* 0x00000008076d7c10 */ /* 0x000fe2000fb5e004 */
[----:B------:R-:W-:Y:S01]  /*1bd0*/  UIADD3 UR8, UR7, 0x4000, URZ ;  /* 0x0000400007087890 */ /* 0x000fe2000fffe03f */
[----:B------:R-:W-:Y:S01]  /*1be0*/  CS2R R64, SRZ ;  /* 0x0000000000407805 */ /* 0x000fe2000001ff00 */
[----:B------:R-:W-:Y:S01]  /*1bf0*/  IMAD.HI R144, R144, 0x2, RZ ;  /* 0x0000000290907827 */ /* 0x000fe200078e02ff */
[----:B------:R-:W-:Y:S01]  /*1c00*/  CS2R R66, SRZ ;  /* 0x0000000000427805 */ /* 0x000fe2000001ff00 */
[----:B------:R-:W-:Y:S01]  /*1c10*/  USHF.R.U32.HI UR8, URZ, 0x4, UR8 ;  /* 0x000000043f087899 */ /* 0x000fe20008011608 */
[----:B------:R-:W-:Y:S01]  /*1c20*/  CS2R R68, SRZ ;  /* 0x0000000000447805 */ /* 0x000fe2000001ff00 */
[----:B------:R-:W-:Y:S01]  /*1c30*/  IMAD R4, R17, 0x8, R14 ;  /* 0x0000000811047824 */ /* 0x000fe200078e020e */
[----:B------:R-:W-:Y:S01]  /*1c40*/  IADD3.X R141, R3, UR5, R144, P0, P1 ;  /* 0x00000005038d7c10 */ /* 0x000fe200087e2490 */
[----:B------:R-:W-:Y:S01]  /*1c50*/  IMAD.HI R142, R142, 0x2, RZ ;  /* 0x000000028e8e7827 */ /* 0x000fe200078e02ff */
[-C--:B------:R-:W-:Y:S01]  /*1c60*/  LEA R138, P0, R8, R109.reuse, 0x1 ;  /* 0x0000006d088a7211 */ /* 0x080fe200078008ff */
[----:B------:R-:W-:Y:S01]  /*1c70*/  USGXT.U32 UR14, UR8, 0xe ;  /* 0x0000000e080e789a */ /* 0x000fe20008000000 */
[-C--:B------:R-:W-:Y:S01]  /*1c80*/  LEA R136, P1, R10, R109.reuse, 0x1 ;  /* 0x0000006d0a887211 */ /* 0x080fe200078208ff */
[C---:B------:R-:W-:Y:S01]  /*1c90*/  IMAD R3, R17.reuse, 0x8, R4 ;  /* 0x0000000811037824 */ /* 0x040fe200078e0204 */
[----:B------:R-:W-:Y:S01]  /*1ca0*/  UIADD3 UR8, UP0, UR12, 0x80, URZ ;  /* 0x000000800c087890 */ /* 0x000fe2000ff1e03f */
[----:B------:R-:W-:Y:S01]  /*1cb0*/  IMAD.HI R9, R6, 0x2, RZ ;  /* 0x0000000206097827 */ /* 0x000fe200078e02ff */
[----:B------:R-:W-:Y:S01]  /*1cc0*/  UIADD3 UR10, UP1, UR14, 0x2, URZ ;  /* 0x000000020e0a7890 */ /* 0x000fe2000ff3e03f */
[----:B------:R-:W-:Y:S01]  /*1cd0*/  CS2R R70, SRZ ;  /* 0x0000000000467805 */ /* 0x000fe2000001ff00 */
[----:B------:R-:W-:Y:S01]  /*1ce0*/  UMOV UR5, URZ ;  /* 0x0000003f00057c82 */ /* 0x000fe20008000000 */
[----:B------:R-:W-:Y:S01]  /*1cf0*/  IMAD R6, R17, 0x8, R3 ;  /* 0x0000000811067824 */ /* 0x000fe200078e0203 */
[----:B------:R-:W-:Y:S01]  /*1d00*/  IADD3.X R15, R9, UR9, R142, P2, P3 ;  /* 0x00000009090f7c10 */ /* 0x000fe200097e648e */
[----:B------:R-:W-:Y:S01]  /*1d10*/  IMAD R19, R145, 0xa, RZ ;  /* 0x0000000a91137824 */ /* 0x000fe200078e02ff */
[----:B------:R-:W-:Y:S01]  /*1d20*/  LEA R134, P2, R11, R109, 0x1 ;  /* 0x0000006d0b867211 */ /* 0x000fe200078408ff */
[----:B------:R-:W-:Y:S01]  /*1d30*/  IMAD R7, R17, 0x8, R6 ;  /* 0x0000000811077824 */ /* 0x000fe200078e0206 */
[-C--:B------:R-:W-:Y:S01]  /*1d40*/  LEA.HI.X.SX32 R139, R8, R15.reuse, 0x1, P0 ;  /* 0x0000000f088b7211 */ /* 0x080fe200000f0eff */
[----:B------:R-:W-:Y:S01]  /*1d50*/  IMAD R105, R145, 0x14, RZ ;  /* 0x0000001491697824 */ /* 0x000fe200078e02ff */
[----:B------:R-:W-:Y:S01]  /*1d60*/  LEA.HI.X.SX32 R137, R10, R15, 0x1, P1 ;  /* 0x0000000f0a897211 */ /* 0x000fe200008f0eff */
[----:B------:R-:W-:Y:S01]  /*1d70*/  IMAD R8, R17, 0x8, R7 ;  /* 0x0000000811087824 */ /* 0x000fe200078e0207 */
[-C--:B------:R-:W-:Y:S01]  /*1d80*/  LEA R130, P1, R13, R109.reuse, 0x1 ;  /* 0x0000006d0d827211 */ /* 0x080fe200078208ff */
[----:B------:R-:W-:Y:S01]  /*1d90*/  IMAD R97, R145, 0x1c, RZ ;  /* 0x0000001c91617824 */ /* 0x000fe200078e02ff */
[----:B------:R-:W-:Y:S01]  /*1da0*/  LEA R132, P0, R12, R109, 0x1 ;  /* 0x0000006d0c847211 */ /* 0x000fe200078008ff */
[----:B------:R-:W-:Y:S01]  /*1db0*/  IMAD R9, R17, 0x8, R8 ;  /* 0x0000000811097824 */ /* 0x000fe200078e0208 */
[----:B------:R-:W-:Y:S01]  /*1dc0*/  LEA.HI.X.SX32 R131, R13, R15, 0x1, P1 ;  /* 0x0000000f0d837211 */ /* 0x000fe200008f0eff */
[----:B------:R-:W-:Y:S01]  /*1dd0*/  IMAD R107, R145, 0x12, RZ ;  /* 0x00000012916b7824 */ /* 0x000fe200078e02ff */
[----:B------:R-:W-:Y:S01]  /*1de0*/  LEA R124, P1, R3, R109, 0x1 ;  /* 0x0000006d037c7211 */ /* 0x000fe200078208ff */
[----:B------:R-:W-:Y:S01]  /*1df0*/  IMAD R10, R17, 0x8, R9 ;  /* 0x00000008110a7824 */ /* 0x000fe200078e0209 */
[----:B------:R-:W-:Y:S01]  /*1e00*/  LEA.HI.X.SX32 R135, R11, R15, 0x1, P2 ;  /* 0x0000000f0b877211 */ /* 0x000fe200010f0eff */
[C---:B------:R-:W-:Y:S01]  /*1e10*/  IMAD R11, R145.reuse, 0x5, RZ ;  /* 0x00000005910b7824 */ /* 0x040fe200078e02ff */
[----:B------:R-:W-:Y:S01]  /*1e20*/  LEA R128, P2, R14, R109, 0x1 ;  /* 0x0000006d0e807211 */ /* 0x000fe200078408ff */
[C---:B------:R-:W-:Y:S01]  /*1e30*/  IMAD R103, R145.reuse, 0x16, RZ ;  /* 0x0000001691677824 */ /* 0x040fe200078e02ff */
[----:B------:R-:W-:Y:S01]  /*1e40*/  LEA.HI.X.SX32 R133, R12, R15, 0x1, P0 ;  /* 0x0000000f0c857211 */ /* 0x000fe200000f0eff */
[C---:B------:R-:W-:Y:S01]  /*1e50*/  IMAD R13, R145.reuse, 0x6, RZ ;  /* 0x00000006910d7824 */ /* 0x040fe200078e02ff */
[----:B------:R-:W-:Y:S01]  /*1e60*/  LEA R126, P0, R4, R109, 0x1 ;  /* 0x0000006d047e7211 */ /* 0x000fe200078008ff */
[----:B------:R-:W-:Y:S01]  /*1e70*/  IMAD R23, R145, 0xc, RZ ;  /* 0x0000000c91177824 */ /* 0x000fe200078e02ff */
[-C--:B------:R-:W-:Y:S01]  /*1e80*/  LEA.HI.X.SX32 R125, R3, R15.reuse, 0x1, P1 ;  /* 0x0000000f037d7211 */ /* 0x080fe200008f0eff */
[----:B------:R-:W-:Y:S01]  /*1e90*/  IMAD R3, R17, 0x8, R10 ;  /* 0x0000000811037824 */ /* 0x000fe200078e020a */
[----:B------:R-:W-:Y:S01]  /*1ea0*/  LEA.HI.X.SX32 R129, R14, R15, 0x1, P2 ;  /* 0x0000000f0e817211 */ /* 0x000fe200010f0eff */
[C---:B------:R-:W-:Y:S01]  /*1eb0*/  IMAD R101, R145.reuse, 0x18, RZ ;  /* 0x0000001891657824 */ /* 0x040fe200078e02ff */
[----:B------:R-:W-:Y:S01]  /*1ec0*/  LEA R122, P2, R6, R109, 0x1 ;  /* 0x0000006d067a7211 */ /* 0x000fe200078408ff */
[----:B------:R-:W-:Y:S01]  /*1ed0*/  IMAD R99, R145, 0x1a, RZ ;  /* 0x0000001a91637824 */ /* 0x000fe200078e02ff */
[-C--:B------:R-:W-:Y:S01]  /*1ee0*/  LEA.HI.X.SX32 R127, R4, R15.reuse, 0x1, P0 ;  /* 0x0000000f047f7211 */ /* 0x080fe200000f0eff */
[----:B------:R-:W-:Y:S01]  /*1ef0*/  IMAD R4, R17, 0x8, R3 ;  /* 0x0000000811047824 */ /* 0x000fe200078e0203 */
[----:B------:R-:W-:Y:S01]  /*1f00*/  LEA.HI.X.SX32 R123, R6, R15, 0x1, P2 ;  /* 0x0000000f067b7211 */ /* 0x000fe200010f0eff */
[----:B------:R-:W-:Y:S01]  /*1f10*/  IMAD R21, R145, 0xb, RZ ;  /* 0x0000000b91157824 */ /* 0x000fe200078e02ff */
[-C--:B------:R-:W-:Y:S01]  /*1f20*/  LEA R120, P0, R7, R109.reuse, 0x1 ;  /* 0x0000006d07787211 */ /* 0x080fe200078008ff */
[----:B------:R-:W-:Y:S01]  /*1f30*/  IMAD R6, R17, 0x8, R4 ;  /* 0x0000000811067824 */ /* 0x000fe200078e0204 */
[CC--:B------:R-:W-:Y:S01]  /*1f40*/  LEA R118, P1, R8.reuse, R109.reuse, 0x1 ;  /* 0x0000006d08767211 */ /* 0x0c0fe200078208ff */
[----:B------:R-:W-:Y:S01]  /*1f50*/  IMAD R17, R145, 0x9, RZ ;  /* 0x0000000991117824 */ /* 0x000fe200078e02ff */
[----:B------:R-:W-:Y:S01]  /*1f60*/  LEA R116, P2, R9, R109, 0x1 ;  /* 0x0000006d09747211 */ /* 0x000fe200078408ff */
[----:B------:R-:W-:Y:S01]  /*1f70*/  IMAD R91, R145, 0xd, RZ ;  /* 0x0000000d915b7824 */ /* 0x000fe200078e02ff */
[-C--:B------:R-:W-:Y:S01]  /*1f80*/  LEA.HI.X.SX32 R121, R7, R15.reuse, 0x1, P0 ;  /* 0x0000000f07797211 */ /* 0x080fe200000f0eff */
[C---:B------:R-:W-:Y:S01]  /*1f90*/  IMAD R7, R145.reuse, 0x3, RZ ;  /* 0x0000000391077824 */ /* 0x040fe200078e02ff */
[-C--:B------:R-:W-:Y:S01]  /*1fa0*/  LEA.HI.X.SX32 R119, R8, R15.reuse, 0x1, P1 ;  /* 0x0000000f08777211 */ /* 0x080fe200008f0eff */
[----:B------:R-:W-:Y:S01]  /*1fb0*/  IMAD R93, R145, 0xe, RZ ;  /* 0x0000000e915d7824 */ /* 0x000fe200078e02ff */
[----:B------:R-:W-:Y:S01]  /*1fc0*/  LEA.HI.X.SX32 R117, R9, R15, 0x1, P2 ;  /* 0x0000000f09757211 */ /* 0x000fe200010f0eff */
[C---:B------:R-:W-:Y:S01]  /*1fd0*/  IMAD R163, R145.reuse, 0x1e, RZ ;  /* 0x0000001e91a37824 */ /* 0x040fe200078e02ff */
[-C--:B------:R-:W-:Y:S01]  /*1fe0*/  LEA R108, P3, R6, R109.reuse, 0x1 ;  /* 0x0000006d066c7211 */ /* 0x080fe200078608ff */
[C---:B------:R-:W-:Y:S01]  /*1ff0*/  IMAD R95, R145.reuse, 0xf, RZ ;  /* 0x0000000f915f7824 */ /* 0x040fe200078e02ff */
[-C--:B------:R-:W-:Y:S01]  /*2000*/  LEA R114, P0, R10, R109.reuse, 0x1 ;  /* 0x0000006d0a727211 */ /* 0x080fe200078008ff */
[----:B------:R-:W-:Y:S01]  /*2010*/  IMAD.SHL.U32 R9, R145, 0x4, RZ ;  /* 0x0000000491097824 */ /* 0x000fe200078e00ff */
[-C--:B------:R-:W-:Y:S01]  /*2020*/  LEA R112, P1, R3, R109.reuse, 0x1 ;  /* 0x0000006d03707211 */ /* 0x080fe200078208ff */
[----:B------:R-:W-:Y:S01]  /*2030*/  IMAD.SHL.U32 R89, R145, 0x8, RZ ;  /* 0x0000000891597824 */ /* 0x000fe200078e00ff */
[----:B------:R-:W-:Y:S01]  /*2040*/  LEA R110, P2, R4, R109, 0x1 ;  /* 0x0000006d046e7211 */ /* 0x000fe200078408ff */
[----:B------:R-:W-:Y:S01]  /*2050*/  UIADD3.X UR9, UR4, 0x40000040, URZ, UP0, !UPT ;  /* 0x4000004004097890 */ /* 0x000fe200087fe43f */
[-C--:B------:R-:W-:Y:S01]  /*2060*/  IADD3 R104, P5, R105, R140.reuse, RZ ;  /* 0x0000008c69687210 */ /* 0x080fe20007fbe0ff */
[----:B------:R-:W-:Y:S01]  /*2070*/  UIADD3.X UR11, UR5, 0x40000040, URZ, UP1, !UPT ;  /* 0x40000040050b7890 */ /* 0x000fe20008ffe43f */
[-C--:B------:R-:W-:Y:S01]  /*2080*/  IADD3 R96, P6, R19, R140.reuse, RZ ;  /* 0x0000008c13607210 */ /* 0x080fe20007fde0ff */
[----:B------:R-:W-:Y:S01]  /*2090*/  IMAD.MOV.U32 R142, RZ, RZ, 0x3f800000 ;  /* 0x3f800000ff8e7424 */ /* 0x000fe200078e00ff */
[----:B------:R-:W-:Y:S01]  /*20a0*/  LEA.HI.X.SX32 R109, R6, R15, 0x1, P3 ;  /* 0x0000000f066d7211 */ /* 0x000fe200018f0eff */
[----:B------:R-:W-:Y:S01]  /*20b0*/  IMAD.MOV.U32 R144, RZ, RZ, 0x3f800000 ;  /* 0x3f800000ff907424 */ /* 0x000fe200078e00ff */
[----:B------:R-:W-:-:S02]  /*20c0*/  IADD3 R22, P4, R97, R140, RZ ;  /* 0x0000008c61167210 */ /* 0x000fc40007f9e0ff */
[----:B------:R-:W-:Y:S02]  /*20d0*/  CS2R R72, SRZ ;  /* 0x0000000000487805 */ /* 0x000fe4000001ff00 */
[-C--:B------:R-:W-:Y:S02]  /*20e0*/  LEA.HI.X.SX32 R115, R10, R15.reuse, 0x1, P0 ;  /* 0x0000000f0a737211 */ /* 0x080fe400000f0eff */
[----:B------:R-:W-:Y:S02]  /*20f0*/  CS2R R74, SRZ ;  /* 0x00000000004a7805 */ /* 0x000fe4000001ff00 */
[-C--:B------:R-:W-:Y:S01]  /*2100*/  LEA.HI.X.SX32 R113, R3, R15.reuse, 0x1, P1 ;  /* 0x0000000f03717211 */ /* 0x080fe200008f0eff */
[C---:B------:R-:W-:Y:S01]  /*2110*/  IMAD.SHL.U32 R3, R145.reuse, 0x2, RZ ;  /* 0x0000000291037824 */ /* 0x040fe200078e00ff */
[----:B------:R-:W-:Y:S01]  /*2120*/  LEA.HI.X.SX32 R111, R4, R15, 0x1, P2 ;  /* 0x0000000f046f7211 */ /* 0x000fe200010f0eff */
[----:B------:R-:W-:Y:S01]  /*2130*/  IMAD R15, R145, 0x7, RZ ;  /* 0x00000007910f7824 */ /* 0x000fe200078e02ff */
[----:B------:R-:W-:-:S02]  /*2140*/  IADD3 R106, P3, R107, R140, RZ ;  /* 0x0000008c6b6a7210 */ /* 0x000fc40007f7e0ff */
[----:B------:R-:W-:Y:S02]  /*2150*/  CS2R R76, SRZ ;  /* 0x00000000004c7805 */ /* 0x000fe4000001ff00 */
[-C--:B------:R-:W-:Y:S02]  /*2160*/  LEA.HI.X.SX32 R97, R11, R141.reuse, 0x1, P6 ;  /* 0x0000008d0b617211 */ /* 0x080fe400030f0eff */
[----:B------:R-:W-:Y:S02]  /*2170*/  CS2R R78, SRZ ;  /* 0x00000000004e7805 */ /* 0x000fe4000001ff00 */
[----:B------:R-:W-:Y:S02]  /*2180*/  LEA.HI.X.SX32 R105, R19, R141, 0x1, P5 ;  /* 0x0000008d13697211 */ /* 0x000fe400028f0eff */
[----:B------:R-:W-:Y:S02]  /*2190*/  CS2R R80, SRZ ;  /* 0x0000000000507805 */ /* 0x000fe4000001ff00 */
[----:B------:R-:W-:-:S02]  /*21a0*/  IADD3 R102, P0, R103, R140, RZ ;  /* 0x0000008c67667210 */ /* 0x000fc40007f1e0ff */
[----:B------:R-:W-:Y:S02]  /*21b0*/  CS2R R82, SRZ ;  /* 0x0000000000527805 */ /* 0x000fe4000001ff00 */
[-C--:B------:R-:W-:Y:S02]  /*21c0*/  IADD3 R100, P2, R101, R140.reuse, RZ ;  /* 0x0000008c65647210 */ /* 0x080fe40007f5e0ff */
[----:B------:R-:W-:Y:S02]  /*21d0*/  CS2R R84, SRZ ;  /* 0x0000000000547805 */ /* 0x000fe4000001ff00 */
[-C--:B------:R-:W-:Y:S02]  /*21e0*/  IADD3 R98, P1, R99, R140.reuse, RZ ;  /* 0x0000008c63627210 */ /* 0x080fe40007f3e0ff */
[----:B------:R-:W-:Y:S02]  /*21f0*/  CS2R R86, SRZ ;  /* 0x0000000000567805 */ /* 0x000fe4000001ff00 */
[-C--:B------:R-:W-:Y:S01]  /*2200*/  IADD3 R18, P6, R13, R140.reuse, RZ ;  /* 0x0000008c0d127210 */ /* 0x080fe20007fde0ff */
[----:B------:R-:W-:Y:S01]  /*2210*/  UIADD3.64 UR40, UR8, 0x80, URZ ;  /* 0x0000008008287897 */ /* 0x000fe2000fffe03f */
[-C--:B------:R-:W-:Y:S01]  /*2220*/  IADD3 R16, P5, R23, R140.reuse, RZ ;  /* 0x0000008c17107210 */ /* 0x080fe20007fbe0ff */
[----:B------:R-:W-:Y:S01]  /*2230*/  UIADD3.64 UR36, UR8, 0x100, URZ ;  /* 0x0000010008247897 */ /* 0x000fe2000fffe03f */
[-C--:B------:R-:W-:Y:S01]  /*2240*/  LEA.HI.X.SX32 R107, R17, R141.reuse, 0x1, P3 ;  /* 0x0000008d116b7211 */ /* 0x080fe200018f0eff */
        /* <DEDUP_REMOVED lines=9> */
[----:B------:R-:W-:Y:S01]  /*22e0*/  LEA.HI.X.SX32 R99, R91, R141, 0x1, P1 ;  /* 0x0000008d5b637211 */ /* 0x000fe200008f0eff */
[----:B------:R-:W-:Y:S01]  /*22f0*/  UIADD3.64 UR38, UR10, 0x4, URZ ;  /* 0x000000040a267897 */ /* 0x000fe2000fffe03f */
[-C--:B------:R-:W-:Y:S01]  /*2300*/  IADD3 R20, P3, R163, R140.reuse, RZ ;  /* 0x0000008ca3147210 */ /* 0x080fe20007f7e0ff */
[----:B------:R-:W-:Y:S01]  /*2310*/  UIADD3.64 UR34, UR10, 0x7e, URZ ;  /* 0x0000007e0a227897 */ /* 0x000fe2000fffe03f */
[-C--:B------:R-:W-:Y:S01]  /*2320*/  IADD3 R14, P0, R93, R140.reuse, RZ ;  /* 0x0000008c5d0e7210 */ /* 0x080fe20007f1e0ff */
[----:B------:R-:W-:Y:S01]  /*2330*/  UIADD3.64 UR30, UR10, 0x80, URZ ;  /* 0x000000800a1e7897 */ /* 0x000fe2000fffe03f */
[-C--:B------:R-:W-:Y:S01]  /*2340*/  IADD3 R12, P6, R3, R140.reuse, RZ ;  /* 0x0000008c030c7210 */ /* 0x080fe20007fde0ff */
[----:B------:R-:W-:Y:S01]  /*2350*/  UIADD3.64 UR26, UR10, 0x82, URZ ;  /* 0x000000820a1a7897 */ /* 0x000fe2000fffe03f */
[CC--:B------:R-:W-:Y:S01]  /*2360*/  LEA R10, P5, R145.reuse, R140.reuse, 0x2 ;  /* 0x0000008c910a7211 */ /* 0x0c0fe200078a10ff */
[----:B------:R-:W-:Y:S01]  /*2370*/  UIADD3.64 UR22, UR10, 0x84, URZ ;  /* 0x000000840a167897 */ /* 0x000fe2000fffe03f */
[CC--:B------:R-:W-:Y:S01]  /*2380*/  LEA R8, P2, R145.reuse, R140.reuse, 0x3 ;  /* 0x0000008c91087211 */ /* 0x0c0fe200078418ff */
[----:B------:R-:W-:Y:S01]  /*2390*/  ULDC UR18, c[0x0][0x238] ;  /* 0x00008e0000127ab9 */ /* 0x000fe20000000800 */
[----:B------:R-:W-:-:S02]  /*23a0*/  LEA R6, P1, R145, R140, 0x4 ;  /* 0x0000008c91067211 */ /* 0x000fc400078220ff */
[C---:B------:R-:W-:Y:S02]  /*23b0*/  LOP3.LUT R157, R158.reuse, 0x10, RZ, 0x3c, !PT ;  /* 0x000000109e9d7812 */ /* 0x040fe400078e3cff */
[C---:B------:R-:W-:Y:S02]  /*23c0*/  LOP3.LUT R156, R158.reuse, 0x20, RZ, 0x3c, !PT ;  /* 0x000000209e9c7812 */ /* 0x040fe400078e3cff */
[C---:B------:R-:W-:Y:S02]  /*23d0*/  LOP3.LUT R155, R158.reuse, 0x30, RZ, 0x3c, !PT ;  /* 0x000000309e9b7812 */ /* 0x040fe400078e3cff */
[C---:B------:R-:W-:Y:S02]  /*23e0*/  LOP3.LUT R154, R158.reuse, 0x40, RZ, 0x3c, !PT ;  /* 0x000000409e9a7812 */ /* 0x040fe400078e3cff */
[C---:B------:R-:W-:Y:S02]  /*23f0*/  LOP3.LUT R153, R158.reuse, 0x50, RZ, 0x3c, !PT ;  /* 0x000000509e997812 */ /* 0x040fe400078e3cff */
[----:B------:R-:W-:-:S02]  /*2400*/  LOP3.LUT R152, R158, 0x60, RZ, 0x3c, !PT ;  /* 0x000000609e987812 */ /* 0x000fc400078e3cff */
[----:B------:R-:W-:Y:S02]  /*2410*/  LOP3.LUT R150, R158, 0x70, RZ, 0x3c, !PT ;  /* 0x000000709e967812 */ /* 0x000fe400078e3cff */
[-C--:B------:R-:W-:Y:S02]  /*2420*/  LEA.HI.X.SX32 R15, R15, R141.reuse, 0x1, P0 ;  /* 0x0000008d0f0f7211 */ /* 0x080fe400000f0eff */
[-C--:B------:R-:W-:Y:S02]  /*2430*/  LEA.HI.X.SX32 R23, R93, R141.reuse, 0x1, P4 ;  /* 0x0000008d5d177211 */ /* 0x080fe400020f0eff */
[-C--:B------:R-:W-:Y:S02]  /*2440*/  LEA.HI.X.SX32 R21, R95, R141.reuse, 0x1, P3 ;  /* 0x0000008d5f157211 */ /* 0x080fe400018f0eff */
[-C--:B------:R-:W-:Y:S02]  /*2450*/  LEA.HI.X.SX32 R11, R3, R141.reuse, 0x1, P5 ;  /* 0x0000008d030b7211 */ /* 0x080fe400028f0eff */
[----:B------:R-:W-:-:S02]  /*2460*/  LEA.HI.X.SX32 R9, R9, R141, 0x1, P2 ;  /* 0x0000008d09097211 */ /* 0x000fc400010f0eff */
[-C--:B------:R-:W-:Y:S02]  /*2470*/  LEA.HI.X.SX32 R7, R89, R141.reuse, 0x1, P1 ;  /* 0x0000008d59077211 */ /* 0x080fe400008f0eff */
[----:B------:R-:W-:-:S07]  /*2480*/  LEA.HI.X.SX32 R13, R145, R141, 0x1, P6 ;  /* 0x0000008d910d7211 */ /* 0x000fce00030f0eff */
.L_x_1:
[----:B------:R-:W-:-:S04]  /*2490*/  IMAD.WIDE R92, R159, 0x2, R10 ;  /* 0x000000029f5c7825 */ /* 0x000fc800078e020a */
[C---:B------:R-:W-:Y:S01]  /*24a0*/  IMAD.WIDE R88, R159.reuse, 0x2, R140 ;  /* 0x000000029f587825 */ /* 0x040fe200078e028c */
[----:B------:R0:W2:Y:S03]  /*24b0*/  LDG.E.U16 R177, desc[UR16][R92.64] ;  /* 0x000000105cb17981 */ /* 0x0000a6000c1e1500 */
[C---:B------:R-:W-:Y:S01]  /*24c0*/  IMAD.WIDE R94, R159.reuse, 0x2, R18 ;  /* 0x000000029f5e7825 */ /* 0x040fe200078e0212 */
[----:B------:R1:W3:Y:S03]  /*24d0*/  LDG.E.U16 R3, desc[UR16][R88.64] ;  /* 0x0000001058037981 */ /* 0x0002e6000c1e1500 */
[C---:B------:R-:W-:Y:S01]  /*24e0*/  IMAD.WIDE R166, R159.reuse, 0x2, R6 ;  /* 0x000000029fa67825 */ /* 0x040fe200078e0206 */
[----:B------:R4:W5:Y:S03]  /*24f0*/  LDG.E.U16 R176, desc[UR16][R94.64] ;  /* 0x000000105eb07981 */ /* 0x000966000c1e1500 */
[C---:B------:R-:W-:Y:S01]  /*2500*/  IMAD.WIDE R168, R159.reuse, 0x2, R106 ;  /* 0x000000029fa87825 */ /* 0x040fe200078e026a */
[----:B------:R-:W2:Y:S03]  /*2510*/  LDG.E.U16 R181, desc[UR16][R166.64] ;  /* 0x00000010a6b57981 */ /* 0x000ea6000c1e1500 */
[----:B------:R-:W-:-:S02]  /*2520*/  IMAD.WIDE R90, R159, 0x2, R12 ;  /* 0x000000029f5a7825 */ /* 0x000fc400078e020c */
[----:B------:R-:W5:Y:S02]  /*2530*/  LDG.E.U16 R168, desc[UR16][R168.64] ;  /* 0x00000010a8a87981 */ /* 0x000f64000c1e1500 */
[C---:B------:R-:W-:Y:S02]  /*2540*/  IMAD.WIDE R162, R159.reuse, 0x2, R8 ;  /* 0x000000029fa27825 */ /* 0x040fe400078e0208 */
[----:B------:R4:W5:Y:S02]  /*2550*/  LDG.E.U16 R4, desc[UR16][R90.64] ;  /* 0x000000105a047981 */ /* 0x000964000c1e1500 */
[C---:B------:R-:W-:Y:S02]  /*2560*/  IMAD.WIDE R170, R159.reuse, 0x2, R104 ;  /* 0x000000029faa7825 */ /* 0x040fe400078e0268 */
[----:B------:R4:W5:Y:S02]  /*2570*/  LDG.E.U16 R179, desc[UR16][R162.64] ;  /* 0x00000010a2b37981 */ /* 0x000964000c1e1500 */
[----:B------:R-:W-:-:S02]  /*2580*/  IMAD.WIDE R172, R159, 0x2, R102 ;  /* 0x000000029fac7825 */ /* 0x000fc400078e0266 */
[----:B------:R-:W5:Y:S02]  /*2590*/  LDG.E.U16 R171, desc[UR16][R170.64] ;  /* 0x00000010aaab7981 */ /* 0x000f64000c1e1500 */
[C---:B------:R-:W-:Y:S02]  /*25a0*/  IMAD.WIDE R174, R159.reuse, 0x2, R100 ;  /* 0x000000029fae7825 */ /* 0x040fe400078e0264 */
[----:B------:R-:W5:Y:S02]  /*25b0*/  LDG.E.U16 R172, desc[UR16][R172.64] ;  /* 0x00000010acac7981 */ /* 0x000f64000c1e1500 */
[C---:B------:R-:W-:Y:S02]  /*25c0*/  IMAD.WIDE R164, R159.reuse, 0x2, R96 ;  /* 0x000000029fa47825 */ /* 0x040fe400078e0260 */
[----:B------:R-:W5:Y:S02]  /*25d0*/  LDG.E.U16 R175, desc[UR16][R174.64] ;  /* 0x00000010aeaf7981 */ /* 0x000f64000c1e1500 */
[----:B0-----:R-:W-:-:S02]  /*25e0*/  IMAD.WIDE R92, R159, 0x2, R98 ;  /* 0x000000029f5c7825 */ /* 0x001fc400078e0262 */
[----:B------:R-:W5:Y:S02]  /*25f0*/  LDG.E.U16 R164, desc[UR16][R164.64] ;  /* 0x00000010a4a47981 */ /* 0x000f64000c1e1500 */
[C---:B-1----:R-:W-:Y:S02]  /*2600*/  IMAD.WIDE R88, R159.reuse, 0x2, R16 ;  /* 0x000000029f587825 */ /* 0x042fe400078e0210 */
[----:B------:R-:W5:Y:S02]  /*2610*/  LDG.E.U16 R178, desc[UR16][R92.64] ;  /* 0x000000105cb27981 */ /* 0x000f64000c1e1500 */
[----:B----4-:R-:W-:-:S04]  /*2620*/  IMAD.WIDE R94, R159, 0x2, R22 ;  /* 0x000000029f5e7825 */ /* 0x010fc800078e0216 */
[C---:B------:R-:W-:Y:S01]  /*2630*/  IMAD.WIDE R90, R159.reuse, 0x2, R14 ;  /* 0x000000029f5a7825 */ /* 0x040fe200078e020e */
[----:B------:R-:W4:Y:S03]  /*2640*/  LDG.E.U16 R165, desc[UR16][R88.64] ;  /* 0x0000001058a57981 */ /* 0x000f26000c1e1500 */
[----:B------:R-:W-:Y:S01]  /*2650*/  IMAD.WIDE R162, R159, 0x2, R20 ;  /* 0x000000029fa27825 */ /* 0x000fe200078e0214 */
[----:B------:R-:W4:Y:S04]  /*2660*/  LDG.E.U16 R169, desc[UR16][R94.64] ;  /* 0x000000105ea97981 */ /* 0x000f28000c1e1500 */
[----:B------:R-:W4:Y:S04]  /*2670*/  LDG.E.U16 R167, desc[UR16][R90.64] ;  /* 0x000000105aa77981 */ /* 0x000f28000c1e1500 */
[----:B------:R-:W4:Y:S01]  /*2680*/  LDG.E.U16 R173, desc[UR16][R162.64] ;  /* 0x00000010a2ad7981 */ /* 0x000f22000c1e1500 */
[----:B------:R-:W-:Y:S06]  /*2690*/  BAR.SYNC.DEFER_BLOCKING 0x0 ;  /* 0x0000000000007b1d */ /* 0x000fec0000010000 */
[----:B------:R-:W-:Y:S01]  /*26a0*/  UMOV UR13, 0x40000040 ;  /* 0x40000040000d7882 */ /* 0x000fe20000000000 */
[----:B------:R-:W-:Y:S01]  /*26b0*/  UMOV UR15, 0x40000040 ;  /* 0x40000040000f7882 */ /* 0x000fe20000000000 */
[----:B---3--:R-:W-:Y:S04]  /*26c0*/  STS.U16 [R158+UR7+0x4000], R3 ;  /* 0x004000039e007988 */ /* 0x008fe80008000407 */
[----:B--2---:R-:W-:Y:S04]  /*26d0*/  STS.U16 [R158+UR7+0x4400], R181 ;  /* 0x004400b59e007988 */ /* 0x004fe80008000407 */
        /* <DEDUP_REMOVED lines=10> */
[----:B----4-:R-:W-:Y:S04]  /*2780*/  STS.U16 [R152+UR7+0x4300], R165 ;  /* 0x004300a598007988 */ /* 0x010fe80008000407 */
[----:B------:R-:W-:Y:S04]  /*2790*/  STS.U16 [R152+UR7+0x4700], R169 ;  /* 0x004700a998007988 */ /* 0x000fe80008000407 */
[----:B------:R0:W-:Y:S04]  /*27a0*/  STS.U16 [R150+UR7+0x4380], R167 ;  /* 0x004380a796007988 */ /* 0x0001e80008000407 */
[----:B------:R1:W-:Y:S01]  /*27b0*/  STS.U16 [R150+UR7+0x4780], R173 ;  /* 0x004780ad96007988 */ /* 0x0003e20008000407 */
[----:B------:R2:W-:Y:S06]  /*27c0*/  MEMBAR.ALL.CTA ;  /* 0x0000000000007992 */ /* 0x0005ec0000008000 */
[----:B--2---:R-:W2:Y:S02]  /*27d0*/  FENCE.VIEW.ASYNC.S ;  /* 0x00000000000073c6 */ /* 0x004ea40000000000 */
[----:B--2---:R-:W-:Y:S06]  /*27e0*/  BAR.SYNC.DEFER_BLOCKING 0x0 ;  /* 0x0000000000007b1d */ /* 0x004fec0000010000 */
[----:B------:R-:W-:-:S06]  /*27f0*/  WARPGROUP.ARRIVE ;  /* 0x00000000000079c5 */ /* 0x000fcc0000000000 */
[----:B------:R-:W-:Y:S04]  /*2800*/  HGMMA.64x16x16.F32.BF16 R88, gdesc[UR12].tnspA, RZ, !UPT ;  /* 0x202000000c5879f0 */ /* 0x000fe8000c7018ff */
[----:B------:R-:W-:Y:S04]  /*2810*/  HGMMA.64x16x16.F32.BF16 R88, gdesc[UR8].tnspA, R88 ;  /* 0x20200000085879f0 */ /* 0x000fe80008701858 */
[----:B------:R-:W-:Y:S01]  /*2820*/  HGMMA.64x16x16.F32.BF16 R88, gdesc[UR40].tnspA, R88 ;  /* 0x20200000285879f0 */ /* 0x000fe20008701858 */
[----:B0-----:R-:W-:-:S04]  /*2830*/  IMAD.WIDE R166, R151, 0x2, R134 ;  /* 0x0000000297a67825 */ /* 0x001fc800078e0286 */
[C---:B------:R-:W-:Y:S01]  /*2840*/  IMAD.WIDE R168, R151.reuse, 0x2, R132 ;  /* 0x0000000297a87825 */ /* 0x040fe200078e0284 */
[----:B------:R0:W2:Y:S03]  /*2850*/  LDG.E.U16 R186, desc[UR16][R166.64] ;  /* 0x00000010a6ba7981 */ /* 0x0000a6000c1e1500 */
[C---:B------:R-:W-:Y:S01]  /*2860*/  IMAD.WIDE R170, R151.reuse, 0x2, R130 ;  /* 0x0000000297aa7825 */ /* 0x040fe200078e0282 */
[----:B------:R3:W4:Y:S03]  /*2870*/  LDG.E.U16 R188, desc[UR16][R168.64] ;  /* 0x00000010a8bc7981 */ /* 0x000726000c1e1500 */
[C---:B-1----:R-:W-:Y:S01]  /*2880*/  IMAD.WIDE R172, R151.reuse, 0x2, R128 ;  /* 0x0000000297ac7825 */ /* 0x042fe200078e0280 */
[----:B------:R1:W5:Y:S03]  /*2890*/  LDG.E.U16 R190, desc[UR16][R170.64] ;  /* 0x00000010aabe7981 */ /* 0x000366000c1e1500 */
[C---:B------:R-:W-:Y:S01]  /*28a0*/  IMAD.WIDE R162, R151.reuse, 0x2, R138 ;  /* 0x0000000297a27825 */ /* 0x040fe200078e028a */
[----:B------:R1:W5:Y:S03]  /*28b0*/  LDG.E.U16 R192, desc[UR16][R172.64] ;  /* 0x00000010acc07981 */ /* 0x000366000c1e1500 */
[C---:B------:R-:W-:Y:S01]  /*28c0*/  IMAD.WIDE R164, R151.reuse, 0x2, R136 ;  /* 0x0000000297a47825 */ /* 0x040fe200078e0288 */
[----:B------:R1:W2:Y:S01]  /*28d0*/  LDG.E.U16 R182, desc[UR16][R162.64] ;  /* 0x00000010a2b67981 */ /* 0x0002a2000c1e1500 */
[----:B------:R-:W-:Y:S03]  /*28e0*/  HGMMA.64x16x16.F32.BF16 R88, gdesc[UR36].tnspA, R88 ;  /* 0x20200000245879f0 */ /* 0x000fe60008701858 */
[----:B------:R1:W4:Y:S01]  /*28f0*/  LDG.E.U16 R184, desc[UR16][R164.64] ;  /* 0x00000010a4b87981 */ /* 0x000322000c1e1500 */
[----:B------:R-:W-:-:S04]  /*2900*/  IMAD.WIDE R174, R151, 0x2, R126 ;  /* 0x0000000297ae7825 */ /* 0x000fc800078e027e */
[C---:B------:R-:W-:Y:S02]  /*2910*/  IMAD.WIDE R176, R151.reuse, 0x2, R120 ;  /* 0x0000000297b07825 */ /* 0x040fe400078e0278 */
[----:B------:R-:W5:Y:S02]  /*2920*/  LDG.E.U16 R174, desc[UR16][R174.64] ;  /* 0x00000010aeae7981 */ /* 0x000f64000c1e1500 */
[C---:B------:R-:W-:Y:S02]  /*2930*/  IMAD.WIDE R178, R151.reuse, 0x2, R118 ;  /* 0x0000000297b27825 */ /* 0x040fe400078e0276 */
[----:B------:R-:W5:Y:S02]  /*2940*/  LDG.E.U16 R176, desc[UR16][R176.64] ;  /* 0x00000010b0b07981 */ /* 0x000f64000c1e1500 */
[C---:B------:R-:W-:Y:S02]  /*2950*/  IMAD.WIDE R180, R151.reuse, 0x2, R116 ;  /* 0x0000000297b47825 */ /* 0x040fe400078e0274 */
[----:B------:R-:W5:Y:S02]  /*2960*/  LDG.E.U16 R178, desc[UR16][R178.64] ;  /* 0x00000010b2b27981 */ /* 0x000f64000c1e1500 */
[----:B0-----:R-:W-:-:S02]  /*2970*/  IMAD.WIDE R166, R151, 0x2, R114 ;  /* 0x0000000297a67825 */ /* 0x001fc400078e0272 */
[----:B------:R-:W5:Y:S02]  /*2980*/  LDG.E.U16 R180, desc[UR16][R180.64] ;  /* 0x00000010b4b47981 */ /* 0x000f64000c1e1500 */
[C---:B---3--:R-:W-:Y:S02]  /*2990*/  IMAD.WIDE R168, R151.reuse, 0x2, R112 ;  /* 0x0000000297a87825 */ /* 0x048fe400078e0270 */
[----:B------:R-:W3:Y:S02]  /*29a0*/  LDG.E.U16 R166, desc[UR16][R166.64] ;  /* 0x00000010a6a67981 */ /* 0x000ee4000c1e1500 */
[C---:B-1----:R-:W-:Y:S02]  /*29b0*/  IMAD.WIDE R170, R151.reuse, 0x2, R110 ;  /* 0x0000000297aa7825 */ /* 0x042fe400078e026e */
[----:B------:R-:W3:Y:S02]  /*29c0*/  LDG.E.U16 R168, desc[UR16][R168.64] ;  /* 0x00000010a8a87981 */ /* 0x000ee4000c1e1500 */
[----:B------:R-:W-:-:S02]  /*29d0*/  IMAD.WIDE R172, R151, 0x2, R108 ;  /* 0x0000000297ac7825 */ /* 0x000fc400078e026c */
[----:B------:R-:W3:Y:S02]  /*29e0*/  LDG.E.U16 R170, desc[UR16][R170.64] ;  /* 0x00000010aaaa7981 */ /* 0x000ee4000c1e1500 */
[C---:B------:R-:W-:Y:S02]  /*29f0*/  IMAD.WIDE R162, R151.reuse, 0x2, R124 ;  /* 0x0000000297a27825 */ /* 0x040fe400078e027c */
[----:B------:R-:W3:Y:S02]  /*2a00*/  LDG.E.U16 R172, desc[UR16][R172.64] ;  /* 0x00000010acac7981 */ /* 0x000ee4000c1e1500 */
[----:B------:R-:W-:Y:S02]  /*2a10*/  IMAD.WIDE R164, R151, 0x2, R122 ;  /* 0x0000000297a47825 */ /* 0x000fe400078e027a */
[----:B------:R0:W3:Y:S04]  /*2a20*/  LDG.E.U16 R194, desc[UR16][R162.64] ;  /* 0x00000010a2c27981 */ /* 0x0000e8000c1e1500 */
[----:B------:R1:W3:Y:S01]  /*2a30*/  LDG.E.U16 R196, desc[UR16][R164.64] ;  /* 0x00000010a4c47981 */ /* 0x0002e2000c1e1500 */
[----:B------:R-:W-:Y:S04]  /*2a40*/  HGMMA.64x16x16.F32.BF16 R88, gdesc[UR32].tnspA, R88 ;  /* 0x20200000205879f0 */ /* 0x000fe80008701858 */
[----:B------:R-:W-:Y:S04]  /*2a50*/  HGMMA.64x16x16.F32.BF16 R88, gdesc[UR28].tnspA, R88 ;  /* 0x202000001c5879f0 */ /* 0x000fe80008701858 */
[----:B------:R-:W-:Y:S04]  /*2a60*/  HGMMA.64x16x16.F32.BF16 R88, gdesc[UR24].tnspA, R88 ;  /* 0x20200000185879f0 */ /* 0x000fe80008701858 */
[----:B------:R-:W-:Y:S03]  /*2a70*/  HGMMA.64x16x16.F32.BF16 R88, gdesc[UR20].tnspA, R88, gsb0 ;  /* 0x20200000145879f0 */ /* 0x000fe60008001858 */
[----:B------:R-:W-:-:S02]  /*2a80*/  WARPGROUP.DEPBAR.LE gsb0, 0x0 ;  /* 0x00008000000079c5 */ /* 0x000fc40000010000 */
[----:B------:R-:W-:Y:S01]  /*2a90*/  FMUL R3, R88, UR18 ;  /* 0x0000001258037c20 */ /* 0x000fe20008400000 */
[----:B------:R-:W-:Y:S01]  /*2aa0*/  FMUL R4, R89, UR18 ;  /* 0x0000001259047c20 */ /* 0x000fe20008400000 */
[----:B0-----:R-:W-:Y:S01]  /*2ab0*/  FMUL R162, R92, UR18 ;  /* 0x000000125ca27c20 */ /* 0x001fe20008400000 */
[----:B------:R-:W-:Y:S03]  /*2ac0*/  BAR.SYNC.DEFER_BLOCKING 0x0 ;  /* 0x0000000000007b1d */ /* 0x000fe60000010000 */
[----:B------:R-:W-:Y:S01]  /*2ad0*/  FMNMX R163, R3, R4, !PT ;  /* 0x0000000403a37209 */ /* 0x000fe20007800000 */
[----:B------:R-:W-:-:S03]  /*2ae0*/  FMUL R3, R93, UR18 ;  /* 0x000000125d037c20 */ /* 0x000fc60008400000 */
[----:B------:R-:W-:Y:S01]  /*2af0*/  FMNMX R162, R162, R163, !PT ;  /* 0x000000a3a2a27209 */ /* 0x000fe20007800000 */
[----:B------:R-:W-:-:S03]  /*2b00*/  FMUL R4, R91, UR18 ;  /* 0x000000125b047c20 */ /* 0x000fc60008400000 */
[----:B-1----:R-:W-:Y:S01]  /*2b10*/  FMNMX R164, R3, R162, !PT ;  /* 0x000000a203a47209 */ /* 0x002fe20007800000 */
[----:B------:R-:W-:Y:S01]  /*2b20*/  FMUL R3, R90, UR18 ;  /* 0x000000125a037c20 */ /* 0x000fe20008400000 */
[----:B------:R-:W-:-:S04]  /*2b30*/  FMUL R162, R94, UR18 ;  /* 0x000000125ea27c20 */ /* 0x000fc80008400000 */
[----:B------:R-:W-:Y:S01]  /*2b40*/  FMNMX R163, R3, R4, !PT ;  /* 0x0000000403a37209 */ /* 0x000fe20007800000 */
[----:B------:R-:W-:Y:S01]  /*2b50*/  FMUL R3, R95, UR18 ;  /* 0x000000125f037c20 */ /* 0x000fe20008400000 */
[----:B------:R-:W0:Y:S02]  /*2b60*/  SHFL.BFLY PT, R165, R164, 0x2, 0x1f ;  /* 0x0c401f00a4a57f89 */ /* 0x000e2400000e0000 */
[----:B------:R-:W-:-:S04]  /*2b70*/  FMNMX R162, R162, R163, !PT ;  /* 0x000000a3a2a27209 */ /* 0x000fc80007800000 */
[----:B------:R-:W-:-:S05]  /*2b80*/  FMNMX R3, R3, R162, !PT ;  /* 0x000000a203037209 */ /* 0x000fca0007800000 */
[----:B------:R-:W1:Y:S01]  /*2b90*/  SHFL.BFLY PT, R162, R3, 0x2, 0x1f ;  /* 0x0c401f0003a27f89 */ /* 0x000e6200000e0000 */
[----:B0-----:R-:W-:-:S05]  /*2ba0*/  FMNMX R165, R164, R165, !PT ;  /* 0x000000a5a4a57209 */ /* 0x001fca0007800000 */
[----:B------:R-:W0:Y:S01]  /*2bb0*/  SHFL.BFLY PT, R4, R165, 0x1, 0x1f ;  /* 0x0c201f00a5047f89 */ /* 0x000e2200000e0000 */
[----:B-1----:R-:W-:-:S05]  /*2bc0*/  FMNMX R162, R3, R162, !PT ;  /* 0x000000a203a27209 */ /* 0x002fca0007800000 */
[----:B------:R-:W1:Y:S04]  /*2bd0*/  SHFL.BFLY PT, R167, R162, 0x1, 0x1f ;  /* 0x0c201f00a2a77f89 */ /* 0x000e6800000e0000 */
[----:B--2---:R-:W-:Y:S04]  /*2be0*/  STS.U16 [R147+UR7+0x4000], R182 ;  /* 0x004000b693007988 */ /* 0x004fe80008000407 */
[----:B----4-:R-:W-:Y:S01]  /*2bf0*/  STS.U16 [R147+UR7+0x4100], R184 ;  /* 0x004100b893007988 */ /* 0x010fe20008000407 */
[----:B0-----:R-:W-:-:S03]  /*2c00*/  FMNMX R163, R165, R4, !PT ;  /* 0x00000004a5a37209 */ /* 0x001fc60007800000 */
[----:B------:R-:W-:Y:S01]  /*2c10*/  STS.U16 [R147+UR7+0x4200], R186 ;  /* 0x004200ba93007988 */ /* 0x000fe20008000407 */
[----:B------:R-:W-:-:S03]  /*2c20*/  FMNMX R163, R163, R160, !PT ;  /* 0x000000a0a3a37209 */ /* 0x000fc60007800000 */
[----:B------:R-:W-:Y:S04]  /*2c30*/  STS.U16 [R147+UR7+0x4300], R188 ;  /* 0x004300bc93007988 */ /* 0x000fe80008000407 */
[----:B-----5:R-:W-:Y:S04]  /*2c40*/  STS.U16 [R147+UR7+0x4400], R190 ;  /* 0x004400be93007988 */ /* 0x020fe80008000407 */
[----:B------:R-:W-:Y:S04]  /*2c50*/  STS.U16 [R147+UR7+0x4500], R192 ;  /* 0x004500c093007988 */ /* 0x000fe80008000407 */
[----:B------:R-:W-:Y:S04]  /*2c60*/  STS.U16 [R147+UR7+0x4600], R174 ;  /* 0x004600ae93007988 */ /* 0x000fe80008000407 */
[----:B---3--:R-:W-:Y:S04]  /*2c70*/  STS.U16 [R147+UR7+0x4700], R194 ;  /* 0x004700c293007988 */ /* 0x008fe80008000407 */
[----:B------:R-:W-:Y:S04]  /*2c80*/  STS.U16 [R147+UR7+0x4800], R196 ;  /* 0x004800c493007988 */ /* 0x000fe80008000407 */
[----:B------:R-:W-:Y:S04]  /*2c90*/  STS.U16 [R147+UR7+0x4900], R176 ;  /* 0x004900b093007988 */ /* 0x000fe80008000407 */
[----:B------:R-:W-:Y:S04]  /*2ca0*/  STS.U16 [R147+UR7+0x4a00], R178 ;  /* 0x004a00b293007988 */ /* 0x000fe80008000407 */
[----:B------:R-:W-:Y:S04]  /*2cb0*/  STS.U16 [R147+UR7+0x4b00], R180 ;  /* 0x004b00b493007988 */ /* 0x000fe80008000407 */
[----:B------:R-:W-:Y:S04]  /*2cc0*/  STS.U16 [R147+UR7+0x4c00], R166 ;  /* 0x004c00a693007988 */ /* 0x000fe80008000407 */
[----:B------:R-:W-:Y:S04]  /*2cd0*/  STS.U16 [R147+UR7+0x4d00], R168 ;  /* 0x004d00a893007988 */ /* 0x000fe80008000407 */
[----:B------:R-:W-:Y:S04]  /*2ce0*/  STS.U16 [R147+UR7+0x4e00], R170 ;  /* 0x004e00aa93007988 */ /* 0x000fe80008000407 */
[----:B------:R-:W-:Y:S01]  /*2cf0*/  STS.U16 [R147+UR7+0x4f00], R172 ;  /* 0x004f00ac93007988 */ /* 0x000fe20008000407 */
[----:B------:R-:W-:Y:S01]  /*2d00*/  FFMA R88, R88, UR18, -R163 ;  /* 0x0000001258587c23 */ /* 0x000fe200080008a3 */
[----:B------:R0:W-:Y:S06]  /*2d10*/  MEMBAR.ALL.CTA ;  /* 0x0000000000007992 */ /* 0x0001ec0000008000 */
[----:B0-----:R-:W0:Y:S01]  /*2d20*/  FENCE.VIEW.ASYNC.S ;  /* 0x00000000000073c6 */ /* 0x001e220000000000 */
[----:B-1----:R-:W-:Y:S01]  /*2d30*/  FMNMX R4, R162, R167, !PT ;  /* 0x000000a7a2047209 */ /* 0x002fe20007800000 */
[----:B------:R-:W-:-:S03]  /*2d40*/  FMUL R88, R88, 1.4426950216293334961 ;  /* 0x3fb8aa3b58587820 */ /* 0x000fc60000400000 */
[----:B------:R-:W-:Y:S01]  /*2d50*/  FMNMX R3, R4, R161, !PT ;  /* 0x000000a104037209 */ /* 0x000fe20007800000 */
[----:B------:R-:W-:Y:S01]  /*2d60*/  FADD R4, -R163, R160 ;  /* 0x000000a0a3047221 */ /* 0x000fe20000000100 */
[----:B------:R1:W-:Y:S01]  /*2d70*/  MUFU.EX2 R164, R88 ;  /* 0x0000005800a47308 */ /* 0x0003e20000000800 */
[--C-:B------:R-:W-:Y:S01]  /*2d80*/  FFMA R92, R92, UR18, -R163.reuse ;  /* 0x000000125c5c7c23 */ /* 0x100fe200080008a3 */
[----:B------:R-:W-:Y:S01]  /*2d90*/  FFMA R93, R93, UR18, -R163 ;  /* 0x000000125d5d7c23 */ /* 0x000fe200080008a3 */
[--C-:B------:R-:W-:Y:S01]  /*2da0*/  FFMA R94, R94, UR18, -R3.reuse ;  /* 0x000000125e5e7c23 */ /* 0x100fe20008000803 */
[----:B------:R-:W-:Y:S01]  /*2db0*/  FFMA R95, R95, UR18, -R3 ;  /* 0x000000125f5f7c23 */ /* 0x000fe20008000803 */
[----:B-1----:R-:W-:Y:S01]  /*2dc0*/  FMUL R88, R4, 1.4426950216293334961 ;  /* 0x3fb8aa3b04587820 */ /* 0x002fe20000400000 */
[----:B------:R-:W-:-:S03]  /*2dd0*/  FFMA R89, R89, UR18, -R163 ;  /* 0x0000001259597c23 */ /* 0x000fc600080008a3 */
[----:B------:R1:W2:Y:S01]  /*2de0*/  MUFU.EX2 R169, R88 ;  /* 0x0000005800a97308 */ /* 0x0002a20000000800 */
[--C-:B------:R-:W-:Y:S01]  /*2df0*/  FFMA R90, R90, UR18, -R3.reuse ;  /* 0x000000125a5a7c23 */ /* 0x100fe20008000803 */
[----:B------:R-:W-:Y:S01]  /*2e00*/  FFMA R91, R91, UR18, -R3 ;  /* 0x000000125b5b7c23 */ /* 0x000fe20008000803 */
[----:B------:R-:W-:Y:S01]  /*2e10*/  FMUL R92, R92, 1.4426950216293334961 ;  /* 0x3fb8aa3b5c5c7820 */ /* 0x000fe20000400000 */
[----:B------:R-:W-:Y:S01]  /*2e20*/  FMUL R93, R93, 1.4426950216293334961 ;  /* 0x3fb8aa3b5d5d7820 */ /* 0x000fe20000400000 */
[----:B------:R-:W-:Y:S01]  /*2e30*/  FMUL R94, R94, 1.4426950216293334961 ;  /* 0x3fb8aa3b5e5e7820 */ /* 0x000fe20000400000 */
[----:B-1----:R-:W-:Y:S01]  /*2e40*/  FADD R88, -R3, R161 ;  /* 0x000000a103587221 */ /* 0x002fe20000000100 */
[----:B------:R-:W-:Y:S01]  /*2e50*/  FMUL R95, R95, 1.4426950216293334961 ;  /* 0x3fb8aa3b5f5f7820 */ /* 0x000fe20000400000 */
[----:B------:R-:W-:Y:S02]  /*2e60*/  FMUL R89, R89, 1.4426950216293334961 ;  /* 0x3fb8aa3b59597820 */ /* 0x000fe40000400000 */
[----:B------:R-:W-:Y:S01]  /*2e70*/  FMUL R88, R88, 1.4426950216293334961 ;  /* 0x3fb8aa3b58587820 */ /* 0x000fe20000400000 */
[----:B------:R-:W-:Y:S01]  /*2e80*/  FMUL R90, R90, 1.4426950216293334961 ;  /* 0x3fb8aa3b5a5a7820 */ /* 0x000fe20000400000 */
[----:B------:R-:W-:-:S02]  /*2e90*/  FMUL R91, R91, 1.4426950216293334961 ;  /* 0x3fb8aa3b5b5b7820 */ /* 0x000fc40000400000 */
[----:B------:R-:W1:Y:S08]  /*2ea0*/  MUFU.EX2 R161, R88 ;  /* 0x0000005800a17308 */ /* 0x000e700000000800 */
[----:B------:R-:W3:Y:S08]  /*2eb0*/  MUFU.EX2 R165, R89 ;  /* 0x0000005900a57308 */ /* 0x000ef00000000800 */
[----:B------:R-:W-:Y:S08]  /*2ec0*/  MUFU.EX2 R92, R92 ;  /* 0x0000005c005c7308 */ /* 0x000ff00000000800 */
[----:B------:R-:W4:Y:S08]  /*2ed0*/  MUFU.EX2 R93, R93 ;  /* 0x0000005d005d7308 */ /* 0x000f300000000800 */
[----:B------:R4:W-:Y:S08]  /*2ee0*/  MUFU.EX2 R4, R90 ;  /* 0x0000005a00047308 */ /* 0x0009f00000000800 */
[----:B------:R-:W5:Y:S08]  /*2ef0*/  MUFU.EX2 R167, R91 ;  /* 0x0000005b00a77308 */ /* 0x000f700000000800 */
[----:B------:R-:W-:Y:S08]  /*2f00*/  MUFU.EX2 R94, R94 ;  /* 0x0000005e005e7308 */ /* 0x000ff00000000800 */
[----:B------:R-:W0:Y:S01]  /*2f10*/  MUFU.EX2 R95, R95 ;  /* 0x0000005f005f7308 */ /* 0x000e220000000800 */
[-C--:B--2---:R-:W-:Y:S01]  /*2f20*/  FMUL R24, R24, R169.reuse ;  /* 0x000000a918187220 */ /* 0x084fe20000400000 */
[-C--:B------:R-:W-:Y:S01]  /*2f30*/  FMUL R25, R25, R169.reuse ;  /* 0x000000a919197220 */ /* 0x080fe20000400000 */
        /* <DEDUP_REMOVED lines=29> */
[----:B------:R-:W-:Y:S01]  /*3110*/  FMUL R85, R85, R169 ;  /* 0x000000a955557220 */ /* 0x000fe20000400000 */
[-C--:B-1----:R-:W-:Y:S01]  /*3120*/  FMUL R26, R26, R161.reuse ;  /* 0x000000a11a1a7220 */ /* 0x082fe20000400000 */
        /* <DEDUP_REMOVED lines=31> */
[----:B---3--:R-:W-:-:S02]  /*3320*/  F2FP.BF16.F32.PACK_AB R88, R165, R164 ;  /* 0x000000a4a558723e */ /* 0x008fc400000010ff */
[----:B----4-:R-:W-:Y:S02]  /*3330*/  F2FP.BF16.F32.PACK_AB R90, R93, R92 ;  /* 0x0000005c5d5a723e */ /* 0x010fe400000010ff */
[----:B-----5:R-:W-:Y:S02]  /*3340*/  F2FP.BF16.F32.PACK_AB R89, R167, R4 ;  /* 0x00000004a759723e */ /* 0x020fe400000010ff */
[----:B0-----:R-:W-:Y:S01]  /*3350*/  F2FP.BF16.F32.PACK_AB R91, R95, R94 ;  /* 0x0000005e5f5b723e */ /* 0x001fe200000010ff */
[----:B------:R-:W-:Y:S06]  /*3360*/  BAR.SYNC.DEFER_BLOCKING 0x0 ;  /* 0x0000000000007b1d */ /* 0x000fec0000010000 */
[----:B------:R-:W-:Y:S01]  /*3370*/  UMOV UR15, 0xc0000010 ;  /* 0xc0000010000f7882 */ /* 0x000fe20000000000 */
[----:B------:R-:W-:-:S06]  /*3380*/  WARPGROUP.ARRIVE ;  /* 0x00000000000079c5 */ /* 0x000fcc0000000000 */
[----:B------:R-:W-:Y:S01]  /*3390*/  HGMMA.64x128x16.F32.BF16 R24, R88, gdesc[UR12], R24, gsb0 ;  /* 0x01e0000c58187df0 */ /* 0x000fe20008001818 */
[----:B------:R-:W-:Y:S01]  /*33a0*/  FADD R165, R164, R165 ;  /* 0x000000a5a4a57221 */ /* 0x000fe20000000000 */
[----:B------:R-:W-:-:S03]  /*33b0*/  FADD R167, R4, R167 ;  /* 0x000000a704a77221 */ /* 0x000fc60000000000 */
[----:B------:R-:W-:Y:S01]  /*33c0*/  FADD R92, R92, R165 ;  /* 0x000000a55c5c7221 */ /* 0x000fe20000000000 */
[----:B------:R-:W-:-:S03]  /*33d0*/  FADD R94, R94, R167 ;  /* 0x000000a75e5e7221 */ /* 0x000fc60000000000 */
[----:B------:R-:W-:Y:S01]  /*33e0*/  FADD R92, R93, R92 ;  /* 0x0000005c5d5c7221 */ /* 0x000fe20000000000 */
[----:B------:R-:W-:-:S04]  /*33f0*/  FADD R94, R95, R94 ;  /* 0x0000005e5f5e7221 */ /* 0x000fc80000000000 */
[----:B------:R-:W0:Y:S04]  /*3400*/  SHFL.BFLY PT, R93, R92, 0x2, 0x1f ;  /* 0x0c401f005c5d7f89 */ /* 0x000e2800000e0000 */
[----:B------:R-:W1:Y:S01]  /*3410*/  SHFL.BFLY PT, R95, R94, 0x2, 0x1f ;  /* 0x0c401f005e5f7f89 */ /* 0x000e6200000e0000 */
[----:B------:R-:W-:Y:S01]  /*3420*/  UIADD3 UR4, UR4, 0x10, URZ ;  /* 0x0000001004047890 */ /* 0x000fe2000fffe03f */
[----:B0-----:R-:W-:Y:S01]  /*3430*/  FADD R93, R92, R93 ;  /* 0x0000005d5c5d7221 */ /* 0x001fe20000000000 */
[----:B-1----:R-:W-:-:S04]  /*3440*/  FADD R95, R94, R95 ;  /* 0x0000005f5e5f7221 */ /* 0x002fc80000000000 */
[----:B------:R-:W0:Y:S04]  /*3450*/  SHFL.BFLY PT, R4, R93, 0x1, 0x1f ;  /* 0x0c201f005d047f89 */ /* 0x000e2800000e0000 */
[----:B------:R-:W1:Y:S01]  /*3460*/  SHFL.BFLY PT, R160, R95, 0x1, 0x1f ;  /* 0x0c201f005fa07f89 */ /* 0x000e6200000e0000 */
[----:B------:R-:W-:Y:S01]  /*3470*/  ISETP.LE.AND P0, PT, R149, UR4, PT ;  /* 0x0000000495007c0c */ /* 0x000fe2000bf03270 */
[----:B------:R-:W-:Y:S02]  /*3480*/  IMAD R151, R143, 0x10, R151 ;  /* 0x000000108f977824 */ /* 0x000fe400078e0297 */
[----:B------:R-:W-:Y:S02]  /*3490*/  IMAD R159, R145, 0x10, R159 ;  /* 0x00000010919f7824 */ /* 0x000fe400078e029f */
[----:B0-----:R-:W-:Y:S01]  /*34a0*/  FADD R4, R93, R4 ;  /* 0x000000045d047221 */ /* 0x001fe20000000000 */
[----:B-1----:R-:W-:-:S03]  /*34b0*/  FADD R160, R95, R160 ;  /* 0x000000a05fa07221 */ /* 0x002fc60000000000 */
[----:B------:R-:W-:Y:S01]  /*34c0*/  FFMA R142, R169, R142, R4 ;  /* 0x0000008ea98e7223 */ /* 0x000fe20000000004 */
[--C-:B------:R-:W-:Y:S02]  /*34d0*/  IMAD.MOV.U32 R4, RZ, RZ, R163.reuse ;  /* 0x000000ffff047224 */ /* 0x100fe400078e00a3 */
[----:B------:R-:W-:Y:S01]  /*34e0*/  FFMA R144, R161, R144, R160 ;  /* 0x00000090a1907223 */ /* 0x000fe200000000a0 */
[----:B------:R-:W-:Y:S02]  /*34f0*/  IMAD.MOV.U32 R160, RZ, RZ, R163 ;  /* 0x000000ffffa07224 */ /* 0x000fe400078e00a3 */
[----:B------:R-:W-:Y:S01]  /*3500*/  IMAD.MOV.U32 R161, RZ, RZ, R3 ;  /* 0x000000ffffa17224 */ /* 0x000fe200078e0003 */
[----:B------:R-:W-:Y:S02]  /*3510*/  WARPGROUP.DEPBAR.LE gsb0, 0x0 ;  /* 0x00008000000079c5 */ /* 0x000fe40000010000 */
[----:B------:R-:W-:Y:S05]  /*3520*/  @!P0 BRA `(.L_x_1) ;  /* 0xffffffec00d88947 */ /* 0x000fea000383ffff */
.L_x_0:
[----:B------:R-:W-:Y:S01]  /*3530*/  FMUL R11, R82, 0.25 ;  /* 0x3e800000520b7820 */ /* 0x000fe20000400000 */
[----:B------:R-:W-:Y:S01]  /*3540*/  FSETP.GT.AND P1, PT, |R144|, 8.50705917302346158658e+37, PT ;  /* 0x7e8000009000780b */ /* 0x000fe20003f24200 */
[----:B------:R-:W-:Y:S01]  /*3550*/  FMUL R13, R78, 0.25 ;  /* 0x3e8000004e0d7820 */ /* 0x000fe20000400000 */
[----:B------:R-:W-:Y:S01]  /*3560*/  FMUL R14, R71, 0.25 ;  /* 0x3e800000470e7820 */ /* 0x000fe20000400000 */
[----:B------:R-:W-:Y:S01]  /*3570*/  FMUL R16, R67, 0.25 ;  /* 0x3e80000043107820 */ /* 0x000fe20000400000 */
[----:B------:R-:W-:Y:S01]  /*3580*/  FSEL R82, R11, R82, P1 ;  /* 0x000000520b527208 */ /* 0x000fe20000800000 */
        /* <DEDUP_REMOVED lines=43> */
[----:B------:R-:W-:Y:S01]  /*3840*/  FSETP.GT.AND P2, PT, |R142|, 8.50705917302346158658e+37, PT ;  /* 0x7e8000008e00780b */ /* 0x000fe20003f44200 */
        /* <DEDUP_REMOVED lines=57> */
[C---:B------:R-:W-:Y:S01]  /*3be0*/  LOP3.LUT R18, R2.reuse, 0x7, RZ, 0xc0, !PT ;  /* 0x0000000702127812 */ /* 0x040fe200078ec0ff */
[----:B------:R-:W-:Y:S01]  /*3bf0*/  FMUL R12, R79, 0.25 ;  /* 0x3e8000004f0c7820 */ /* 0x000fe20000400000 */
[----:B------:R-:W-:Y:S01]  /*3c00*/  FSEL R183, R17, R28, P2 ;  /* 0x0000001c11b77208 */ /* 0x000fe20001000000 */
[----:B------:R-:W-:Y:S01]  /*3c10*/  IMAD.SHL.U32 R17, R2, 0x4, RZ ;  /* 0x0000000402117824 */ /* 0x000fe200078e00ff */
[----:B------:R-:W-:Y:S01]  /*3c20*/  FSEL R149, R15, R48, P2 ;  /* 0x000000300f957208 */ /* 0x000fe20001000000 */
[----:B------:R-:W-:Y:S01]  /*3c30*/  FMUL R15, R40, 0.25 ;  /* 0x3e800000280f7820 */ /* 0x000fe20000400000 */
[----:B------:R-:W-:Y:S01]  /*3c40*/  LEA R19, R18, UR7, 0x4 ;  /* 0x0000000712137c11 */ /* 0x000fe2000f8e20ff */
[----:B------:R-:W-:Y:S01]  /*3c50*/  FMUL R7, R86, 0.25 ;  /* 0x3e80000056077820 */ /* 0x000fe20000400000 */
[----:B------:R-:W-:Y:S01]  /*3c60*/  FSEL R181, R16, R29, P2 ;  /* 0x0000001d10b57208 */ /* 0x000fe20001000000 */
[----:B------:R-:W-:Y:S01]  /*3c70*/  FMUL R16, R25, 0.25 ;  /* 0x3e80000019107820 */ /* 0x000fe20000400000 */
[----:B------:R-:W-:Y:S01]  /*3c80*/  LOP3.LUT R17, R17, 0xc0, RZ, 0xc0, !PT ;  /* 0x000000c011117812 */ /* 0x000fe200078ec0ff */
[----:B------:R-:W-:Y:S01]  /*3c90*/  IMAD R18, R18, -0x8, R19 ;  /* 0xfffffff812127824 */ /* 0x000fe200078e0213 */
[----:B------:R-:W-:Y:S01]  /*3ca0*/  FSEL R167, R15, R40, P2 ;  /* 0x000000280fa77208 */ /* 0x000fe20001000000 */
[----:B------:R-:W-:Y:S01]  /*3cb0*/  FMUL R15, R32, 0.25 ;  /* 0x3e800000200f7820 */ /* 0x000fe20000400000 */
[----:B------:R-:W-:Y:S01]  /*3cc0*/  FSETP.GEU.AND P5, PT, |R144|, 1.175494350822287508e-38, PT ;  /* 0x008000009000780b */ /* 0x000fe20003fae200 */
[----:B------:R-:W-:Y:S01]  /*3cd0*/  BAR.SYNC.DEFER_BLOCKING 0x0 ;  /* 0x0000000000007b1d */ /* 0x000fe20000010000 */
[----:B------:R-:W-:Y:S01]  /*3ce0*/  FSEL R187, R16, R25, P2 ;  /* 0x0000001910bb7208 */ /* 0x000fe20001000000 */
[----:B------:R-:W-:-:S02]  /*3cf0*/  IMAD.IADD R25, R17, 0x1, R18 ;  /* 0x0000000111197824 */ /* 0x000fc400078e0212 */
[----:B------:R-:W-:Y:S01]  /*3d00*/  FMUL R17, R144, 8388608 ;  /* 0x4b00000090117820 */ /* 0x000fe20000400000 */
[----:B------:R-:W-:Y:S01]  /*3d10*/  FSEL R179, R15, R32, P2 ;  /* 0x000000200fb37208 */ /* 0x000fe20001000000 */
[----:B------:R-:W-:Y:S01]  /*3d20*/  FMUL R15, R24, 0.25 ;  /* 0x3e800000180f7820 */ /* 0x000fe20000400000 */
[----:B------:R-:W-:Y:S01]  /*3d30*/  FSETP.GEU.AND P4, PT, R144, 1.175494350822287508e-38, PT ;  /* 0x008000009000780b */ /* 0x000fe20003f8e000 */
[----:B------:R-:W0:Y:S01]  /*3d40*/  LDC R6, c[0x0][0x278] ;  /* 0x00009e00ff067b82 */ /* 0x000e220000000800 */
[----:B------:R-:W-:Y:S01]  /*3d50*/  LOP3.LUT R48, R2, 0x8, RZ, 0xc0, !PT ;  /* 0x0000000802307812 */ /* 0x000fe200078ec0ff */
[----:B------:R-:W-:Y:S01]  /*3d60*/  ULDC.64 UR4, c[0x0][0x270] ;  /* 0x00009c0000047ab9 */ /* 0x000fe20000000a00 */
[----:B------:R-:W-:Y:S01]  /*3d70*/  FSEL R76, R17, R144, !P4 ;  /* 0x00000090114c7208 */ /* 0x000fe20006000000 */
[----:B------:R-:W-:Y:S01]  /*3d80*/  @P1 FMUL R144, R144, 0.25 ;  /* 0x3e80000090901820 */ /* 0x000fe20000400000 */
[----:B------:R-:W-:Y:S01]  /*3d90*/  FSEL R189, R15, R24, P2 ;  /* 0x000000180fbd7208 */ /* 0x000fe20001000000 */
[----:B------:R-:W-:Y:S01]  /*3da0*/  FMUL R15, R142, 8388608 ;  /* 0x4b0000008e0f7820 */ /* 0x000fe20000400000 */
[----:B------:R-:W-:Y:S01]  /*3db0*/  LOP3.LUT R50, R2, 0x70, RZ, 0xc0, !PT ;  /* 0x0000007002327812 */ /* 0x000fe200078ec0ff */
[----:B------:R-:W-:Y:S01]  /*3dc0*/  IMAD R21, R48, 0x80, R19 ;  /* 0x0000008030157824 */ /* 0x000fe200078e0213 */
[----:B------:R-:W-:Y:S01]  /*3dd0*/  FSETP.GEU.AND P3, PT, R142, 1.175494350822287508e-38, PT ;  /* 0x008000008e00780b */ /* 0x000fe20003f6e000 */
[----:B------:R-:W-:Y:S01]  /*3de0*/  @!P5 FMUL R144, R144, 16777216 ;  /* 0x4b8000009090d820 */ /* 0x000fe20000400000 */
[----:B------:R-:W-:Y:S01]  /*3df0*/  FSEL R8, R8, R87, P1 ;  /* 0x0000005708087208 */ /* 0x000fe20000800000 */
[----:B------:R-:W-:Y:S01]  /*3e00*/  IMAD R50, R50, 0x8, R21 ;  /* 0x0000000832327824 */ /* 0x000fe200078e0215 */
[----:B------:R-:W-:Y:S01]  /*3e10*/  FSEL R72, R15, R142, !P3 ;  /* 0x0000008e0f487208 */ /* 0x000fe20005800000 */
[----:B------:R-:W1:Y:S01]  /*3e20*/  MUFU.RCP R21, R144 ;  /* 0x0000009000157308 */ /* 0x000e620000001000 */
[----:B------:R-:W-:Y:S01]  /*3e30*/  FSEL R9, R10, R83, P1 ;  /* 0x000000530a097208 */ /* 0x000fe20000800000 */
[----:B------:R-:W-:Y:S01]  /*3e40*/  @!P5 FMUL R8, R8, 16777216 ;  /* 0x4b8000000808d820 */ /* 0x000fe20000400000 */
[----:B------:R-:W-:Y:S01]  /*3e50*/  VIADD R17, R76, 0xc0cafb0d ;  /* 0xc0cafb0d4c117836 */ /* 0x000fe20000000000 */
[----:B------:R-:W-:Y:S01]  /*3e60*/  FSEL R10, R12, R79, P1 ;  /* 0x0000004f0c0a7208 */ /* 0x000fe20000800000 */
[----:B------:R-:W-:-:S02]  /*3e70*/  VIADD R15, R72, 0xc0cafb0d ;  /* 0xc0cafb0d480f7836 */ /* 0x000fc40000000000 */
[----:B------:R-:W-:Y:S01]  /*3e80*/  @!P5 FMUL R9, R9, 16777216 ;  /* 0x4b8000000909d820 */ /* 0x000fe20000400000 */
[----:B------:R-:W-:Y:S01]  /*3e90*/  FSEL R86, R7, R86, P1 ;  /* 0x0000005607567208 */ /* 0x000fe20000800000 */
[----:B------:R-:W-:Y:S01]  /*3ea0*/  FMUL R7, R74, 0.25 ;  /* 0x3e8000004a077820 */ /* 0x000fe20000400000 */
[----:B------:R-:W-:Y:S01]  /*3eb0*/  LOP3.LUT R19, R17, 0xff800000, RZ, 0xc0, !PT ;  /* 0xff80000011137812 */ /* 0x000fe200078ec0ff */
[----:B------:R-:W-:Y:S01]  /*3ec0*/  @!P5 FMUL R10, R10, 16777216 ;  /* 0x4b8000000a0ad820 */ /* 0x000fe20000400000 */
[----:B------:R-:W-:Y:S01]  /*3ed0*/  LOP3.LUT R16, R15, 0xff800000, RZ, 0xc0, !PT ;  /* 0xff8000000f107812 */ /* 0x000fe200078ec0ff */
[----:B------:R-:W-:Y:S01]  /*3ee0*/  FMUL R12, R75, 0.25 ;  /* 0x3e8000004b0c7820 */ /* 0x000fe20000400000 */
[----:B------:R-:W-:Y:S01]  /*3ef0*/  FSEL R15, RZ, -23, P3 ;  /* 0xc1b80000ff0f7808 */ /* 0x000fe20001800000 */
[----:B------:R-:W-:Y:S01]  /*3f00*/  @!P5 FMUL R11, R11, 16777216 ;  /* 0x4b8000000b0bd820 */ /* 0x000fe20000400000 */
[----:B------:R-:W-:Y:S01]  /*3f10*/  I2FP.F32.S32 R18, R16 ;  /* 0x0000001000127245 */ /* 0x000fe20000201400 */
[----:B------:R-:W-:Y:S01]  /*3f20*/  IMAD.IADD R16, R72, 0x1, -R16 ;  /* 0x0000000148107824 */ /* 0x000fe200078e0a10 */
[----:B------:R-:W-:Y:S01]  /*3f30*/  FSETP.GEU.AND P3, PT, |R142|, 1.175494350822287508e-38, PT ;  /* 0x008000008e00780b */ /* 0x000fe20003f6e200 */
[----:B-1----:R-:W-:Y:S01]  /*3f40*/  FMUL R39, R21, R8 ;  /* 0x0000000815277220 */ /* 0x002fe20000400000 */
[----:B------:R-:W-:-:S02]  /*3f50*/  IMAD.MOV.U32 R8, RZ, RZ, 0x3dc6b27f ;  /* 0x3dc6b27fff087424 */ /* 0x000fc400078e00ff */
[----:B------:R-:W-:Y:S01]  /*3f60*/  FADD R16, R16, -1 ;  /* 0xbf80000010107421 */ /* 0x000fe20000000000 */
[C---:B------:R-:W-:Y:S01]  /*3f70*/  FMUL R40, R21.reuse, R9 ;  /* 0x0000000915287220 */ /* 0x040fe20000400000 */
[----:B------:R-:W-:Y:S01]  /*3f80*/  I2FP.F32.S32 R20, R19 ;  /* 0x0000001300147245 */ /* 0x000fe20000201400 */
[----:B------:R-:W-:Y:S02]  /*3f90*/  IMAD.IADD R19, R76, 0x1, -R19 ;  /* 0x000000014c137824 */ /* 0x000fe400078e0a13 */
[----:B------:R-:W-:Y:S01]  /*3fa0*/  FFMA.FTZ R9, R16, R8, -0.16845393180847167969 ;  /* 0xbe2c7f3010097423 */ /* 0x000fe20000010008 */
[----:B------:R-:W-:Y:S01]  /*3fb0*/  @P2 FMUL R142, R142, 0.25 ;  /* 0x3e8000008e8e2820 */ /* 0x000fe20000400000 */
[----:B------:R-:W-:Y:S01]  /*3fc0*/  FMUL R36, R21, R10 ;  /* 0x0000000a15247220 */ /* 0x000fe20000400000 */
[----:B------:R-:W-:Y:S01]  /*3fd0*/  FADD R19, R19, -1 ;  /* 0xbf80000013137421 */ /* 0x000fe20000000000 */
[----:B------:R-:W-:Y:S01]  /*3fe0*/  FFMA.FTZ R9, R16, R9, 0.1716887056827545166 ;  /* 0x3e2fcf2a10097423 */ /* 0x000fe20000010009 */
[----:B------:R-:W-:Y:S01]  /*3ff0*/  FSEL R74, R7, R74, P1 ;  /* 0x0000004a074a7208 */ /* 0x000fe20000800000 */
[----:B------:R-:W-:Y:S01]  /*4000*/  @!P3 FMUL R142, R142, 16777216 ;  /* 0x4b8000008e8eb820 */ /* 0x000fe20000400000 */
[C---:B------:R-:W-:Y:S01]  /*4010*/  FFMA.FTZ R8, R19.reuse, R8, -0.16845393180847167969 ;  /* 0xbe2c7f3013087423 */ /* 0x040fe20000010008 */
[----:B------:R-:W-:Y:S01]  /*4020*/  FFMA.FTZ R9, R16, R9, -0.17900948226451873779 ;  /* 0xbe374e4310097423 */ /* 0x000fe20000010009 */
[----:B------:R-:W-:Y:S01]  /*4030*/  FMUL R7, R66, 0.25 ;  /* 0x3e80000042077820 */ /* 0x000fe20000400000 */
[----:B------:R-:W1:Y:S01]  /*4040*/  MUFU.RCP R10, R142 ;  /* 0x0000008e000a7308 */ /* 0x000e620000001000 */
[----:B------:R-:W-:Y:S01]  /*4050*/  FFMA.FTZ R8, R19, R8, 0.1716887056827545166 ;  /* 0x3e2fcf2a13087423 */ /* 0x000fe20000010008 */
[----:B------:R-:W-:Y:S01]  /*4060*/  FFMA.FTZ R9, R16, R9, 0.20512372255325317383 ;  /* 0x3e520bf410097423 */ /* 0x000fe20000010009 */
[----:B------:R-:W-:Y:S01]  /*4070*/  FSEL R12, R12, R75, P1 ;  /* 0x0000004b0c0c7208 */ /* 0x000fe20000800000 */
[----:B------:R-:W-:Y:S01]  /*4080*/  @!P5 FMUL R13, R13, 16777216 ;  /* 0x4b8000000d0dd820 */ /* 0x000fe20000400000 */
[----:B------:R-:W-:Y:S01]  /*4090*/  FFMA.FTZ R8, R19, R8, -0.17900948226451873779 ;  /* 0xbe374e4313087423 */ /* 0x000fe20000010008 */
[----:B------:R-:W-:Y:S01]  /*40a0*/  FFMA.FTZ R9, R16, R9, -0.24046532809734344482 ;  /* 0xbe763c8b10097423 */ /* 0x000fe20000010009 */
[----:B------:R-:W-:Y:S01]  /*40b0*/  FSEL R66, R7, R66, P1 ;  /* 0x0000004207427208 */ /* 0x000fe20000800000 */
[----:B------:R-:W-:Y:S01]  /*40c0*/  @!P5 FMUL R22, R22, 16777216 ;  /* 0x4b8000001616d820 */ /* 0x000fe20000400000 */
[----:B------:R-:W-:Y:S01]  /*40d0*/  FFMA.FTZ R8, R19, R8, 0.20512372255325317383 ;  /* 0x3e520bf413087423 */ /* 0x000fe20000010008 */
[----:B------:R-:W-:Y:S01]  /*40e0*/  FFMA.FTZ R9, R16, R9, 0.28857114911079406738 ;  /* 0x3e93bf9910097423 */ /* 0x000fe20000010009 */
[----:B------:R-:W-:Y:S01]  /*40f0*/  FSEL R17, RZ, -23, P4 ;  /* 0xc1b80000ff117808 */ /* 0x000fe20002000000 */
[----:B------:R-:W-:Y:S01]  /*4100*/  @!P5 FMUL R58, R58, 16777216 ;  /* 0x4b8000003a3ad820 */ /* 0x000fe20000400000 */
        /* <DEDUP_REMOVED lines=28> */
[----:B------:R-:W-:Y:S01]  /*42d0*/  FFMA.FTZ R9, R16, R9, -0.36067417263984680176 ;  /* 0xbeb8aa4910097423 */ /* 0x000fe20000010009 */
        /* <DEDUP_REMOVED lines=29> */
[----:B------:R-:W-:Y:S01]  /*44b0*/  FFMA.FTZ R8, R19, R8, -0.24046532809734344482 ;  /* 0xbe763c8b13087423 */ /* 0x000fe20000010008 */
[----:B------:R-:W-:Y:S01]  /*44c0*/  FFMA.FTZ R15, R18, 1.1920928955078125e-07, R15 ;  /* 0x34000000120f7823 */ /* 0x000fe2000001000f */
[C---:B------:R-:W-:Y:S01]  /*44d0*/  FMUL R37, R21.reuse, R11 ;  /* 0x0000000b15257220 */ /* 0x040fe20000400000 */
[C---:B------:R-:W-:Y:S01]  /*44e0*/  FMUL R31, R21.reuse, R13 ;  /* 0x0000000d151f7220 */ /* 0x040fe20000400000 */
[C---:B------:R-:W-:Y:S01]  /*44f0*/  FMUL R60, R21.reuse, R22 ;  /* 0x00000016153c7220 */ /* 0x040fe20000400000 */
[C---:B------:R-:W-:Y:S01]  /*4500*/  FMUL R155, R21.reuse, R58 ;  /* 0x0000003a159b7220 */ /* 0x040fe20000400000 */
[----:B------:R-:W-:Y:S01]  /*4510*/  LEA.HI R48, R48, R25, RZ, 0x1f ;  /* 0x0000001930307211 */ /* 0x000fe200078ff8ff */
[----:B------:R-:W-:Y:S01]  /*4520*/  FFMA.FTZ R17, R20, 1.1920928955078125e-07, R17 ;  /* 0x3400000014117823 */ /* 0x000fe20000010011 */
[C---:B------:R-:W-:Y:S01]  /*4530*/  FMUL R38, R21.reuse, R86 ;  /* 0x0000005615267220 */ /* 0x040fe20000400000 */
        /* <DEDUP_REMOVED lines=23> */
[----:B------:R-:W-:Y:S01]  /*46b0*/  FMUL R13, R21, R130 ;  /* 0x00000082150d7220 */ /* 0x000fe20000400000 */
[C---:B-1----:R-:W-:Y:S01]  /*46c0*/  FMUL R52, R10.reuse, R27 ;  /* 0x0000001b0a347220 */ /* 0x042fe20000400000 */
[C---:B------:R-:W-:Y:S01]  /*46d0*/  FMUL R53, R10.reuse, R35 ;  /* 0x000000230a357220 */ /* 0x040fe20000400000 */
[----:B------:R-:W-:Y:S01]  /*46e0*/  FMUL R58, R10, R65 ;  /* 0x000000410a3a7220 */ /* 0x000fe20000400000 */
[----:B------:R-:W-:Y:S01]  /*46f0*/  FFMA.FTZ R11, R16, R9, 0.48089820146560668945 ;  /* 0x3ef6384a100b7423 */ /* 0x000fe20000010009 */
        /* <DEDUP_REMOVED lines=29> */
[----:B------:R-:W-:Y:S01]  /*48d0*/  FFMA.FTZ R10, R19, R8, 0.28857114911079406738 ;  /* 0x3e93bf99130a7423 */ /* 0x000fe20000010008 */
[----:B------:R-:W-:Y:S01]  /*48e0*/  FFMA.FTZ R11, R16, R11, -0.72134751081466674805 ;  /* 0xbf38aa3b100b7423 */ /* 0x000fe2000001000b */
[----:B------:R-:W-:Y:S01]  /*48f0*/  LEA R5, R5, UR7, 0x4 ;  /* 0x0000000705057c11 */ /* 0x000fe2000f8e20ff */
[----:B0-----:R-:W-:-:S02]  /*4900*/  IMAD R119, R146, R6, RZ ;  /* 0x0000000692777224 */ /* 0x001fc400078e02ff */
[----:B------:R-:W-:Y:S01]  /*4910*/  FFMA.FTZ R10, R19, R10, -0.36067417263984680176 ;  /* 0xbeb8aa49130a7423 */ /* 0x000fe2000001000a */
[----:B------:R-:W-:Y:S01]  /*4920*/  FMUL R11, R16, R11 ;  /* 0x0000000b100b7220 */ /* 0x000fe20000400000 */
[----:B------:R-:W-:Y:S01]  /*4930*/  F2FP.BF16.F32.PACK_AB R9, R181, R12 ;  /* 0x0000000cb509723e */ /* 0x000fe200000010ff */
[----:B------:R-:W-:Y:S02]  /*4940*/  IMAD R117, R6, 0x2, R119 ;  /* 0x0000000206757824 */ /* 0x000fe400078e0277 */
[----:B------:R-:W-:Y:S01]  /*4950*/  FFMA.FTZ R12, R19, R10, 0.48089820146560668945 ;  /* 0x3ef6384a130c7423 */ /* 0x000fe2000001000a */
[----:B------:R-:W-:Y:S01]  /*4960*/  F2FP.BF16.F32.PACK_AB R10, R126, R13 ;  /* 0x0000000d7e0a723e */ /* 0x000fe200000010ff */
[----:B------:R-:W-:Y:S01]  /*4970*/  FMUL R13, R16, R11 ;  /* 0x0000000b100d7220 */ /* 0x000fe20000400000 */
[----:B------:R-:W-:Y:S01]  /*4980*/  F2FP.BF16.F32.PACK_AB R8, R183, R66 ;  /* 0x00000042b708723e */ /* 0x000fe200000010ff */
[C---:B------:R-:W-:Y:S01]  /*4990*/  FFMA.FTZ R12, R19.reuse, R12, -0.72134751081466674805 ;  /* 0xbf38aa3b130c7423 */ /* 0x040fe2000001000c */
[----:B------:R-:W-:Y:S01]  /*49a0*/  F2FP.BF16.F32.PACK_AB R11, R124, R185 ;  /* 0x000000b97c0b723e */ /* 0x000fe200000010ff */
[----:B------:R-:W-:Y:S01]  /*49b0*/  FFMA.FTZ R16, R16, 1.4426950216293334961, R13 ;  /* 0x3fb8aa3b10107823 */ /* 0x000fe2000001000d */
[----:B------:R-:W-:Y:S01]  /*49c0*/  F2FP.BF16.F32.PACK_AB R18, R18, R175 ;  /* 0x000000af1212723e */ /* 0x000fe200000010ff */
[----:B------:R-:W-:Y:S01]  /*49d0*/  FMUL R12, R19, R12 ;  /* 0x0000000c130c7220 */ /* 0x000fe20000400000 */
[----:B------:R-:W-:Y:S01]  /*49e0*/  ISETP.GE.U32.AND P1, PT, R72, 0x7f800000, PT ;  /* 0x7f8000004800780c */ /* 0x000fe20003f26070 */
[----:B------:R-:W-:Y:S01]  /*49f0*/  STSM.16.M88.4 [R50], R8 ;  /* 0x0000000832007844 */ /* 0x000fe20000000200 */
[----:B------:R-:W-:Y:S01]  /*4a00*/  FADD R66, R15, R16 ;  /* 0x000000100f427221 */ /* 0x000fe20000000000 */
[----:B------:R-:W-:Y:S01]  /*4a10*/  FMUL R12, R19, R12 ;  /* 0x0000000c130c7220 */ /* 0x000fe20000400000 */
[----:B------:R-:W-:Y:S01]  /*4a20*/  F2FP.BF16.F32.PACK_AB R16, R171, R70 ;  /* 0x00000046ab10723e */ /* 0x000fe200000010ff */
[----:B------:R-:W-:Y:S01]  /*4a30*/  BAR.SYNC.DEFER_BLOCKING 0x0 ;  /* 0x0000000000007b1d */ /* 0x000fe20000010000 */
[----:B------:R-:W-:Y:S01]  /*4a40*/  ISETP.GE.U32.AND P3, PT, R76, 0x7f800000, PT ;  /* 0x7f8000004c00780c */ /* 0x000fe20003f66070 */
[----:B------:R-:W-:Y:S01]  /*4a50*/  FFMA.FTZ R12, R19, 1.4426950216293334961, R12 ;  /* 0x3fb8aa3b130c7823 */ /* 0x000fe2000001000c */
[----:B------:R-:W-:Y:S01]  /*4a60*/  F2FP.BF16.F32.PACK_AB R19, R116, R173 ;  /* 0x000000ad7413723e */ /* 0x000fe200000010ff */
[----:B------:R-:W-:Y:S01]  /*4a70*/  IMAD R121, R6, 0x2, R117 ;  /* 0x0000000206797824 */ /* 0x000fe200078e0275 */
[----:B------:R-:W-:Y:S01]  /*4a80*/  F2FP.BF16.F32.PACK_AB R21, R21, R14 ;  /* 0x0000000e1515723e */ /* 0x000fe200000010ff */
[----:B------:R-:W-:Y:S01]  /*4a90*/  FADD R49, R17, R12 ;  /* 0x0000000c11317221 */ /* 0x000fe20000000000 */
[----:B------:R-:W-:Y:S01]  /*4aa0*/  F2FP.BF16.F32.PACK_AB R17, R169, R68 ;  /* 0x00000044a911723e */ /* 0x000fe200000010ff */
[----:B------:R-:W-:Y:S01]  /*4ab0*/  @P1 IMAD.MOV.U32 R13, RZ, RZ, 0x7f800000 ;  /* 0x7f800000ff0d1424 */ /* 0x000fe200078e00ff */
[----:B------:R-:W-:Y:S01]  /*4ac0*/  F2FP.BF16.F32.PACK_AB R20, R20, R167 ;  /* 0x000000a71414723e */ /* 0x000fe200000010ff */
[----:B------:R-:W-:Y:S01]  /*4ad0*/  IMAD R7, R6, 0x2, R121 ;  /* 0x0000000206077824 */ /* 0x000fe200078e0279 */
[----:B------:R-:W-:Y:S01]  /*4ae0*/  F2FP.BF16.F32.PACK_AB R22, R22, R163 ;  /* 0x000000a31616723e */ /* 0x000fe200000010ff */
[----:B------:R-:W-:Y:S01]  /*4af0*/  @P1 FFMA.FTZ R66, R72, R13, +INF ;  /* 0x7f80000048421423 */ /* 0x000fe2000001000d */
[----:B------:R-:W-:Y:S01]  /*4b00*/  F2FP.BF16.F32.PACK_AB R23, R110, R161 ;  /* 0x000000a16e17723e */ /* 0x000fe200000010ff */
[----:B------:R-:W-:Y:S01]  /*4b10*/  @P3 IMAD.MOV.U32 R15, RZ, RZ, 0x7f800000 ;  /* 0x7f800000ff0f3424 */ /* 0x000fe200078e00ff */
[----:B------:R-:W-:Y:S01]  /*4b20*/  F2FP.BF16.F32.PACK_AB R24, R24, R27 ;  /* 0x0000001b1818723e */ /* 0x000fe200000010ff */
[----:B------:R-:W-:Y:S01]  /*4b30*/  IMAD R115, R6, 0x2, R7 ;  /* 0x0000000206737824 */ /* 0x000fe200078e0207 */
[----:B------:R-:W-:Y:S01]  /*4b40*/  F2FP.BF16.F32.PACK_AB R25, R25, R64 ;  /* 0x000000401919723e */ /* 0x000fe200000010ff */
[----:B------:R-:W-:Y:S01]  /*4b50*/  @P3 FFMA.FTZ R49, R76, R15, +INF ;  /* 0x7f8000004c313423 */ /* 0x000fe2000001000f */
[----:B------:R-:W-:Y:S01]  /*4b60*/  F2FP.BF16.F32.PACK_AB R26, R26, R159 ;  /* 0x0000009f1a1a723e */ /* 0x000fe200000010ff */
[----:B------:R-:W-:Y:S01]  /*4b70*/  IMAD R111, R6, 0x2, R115 ;  /* 0x00000002066f7824 */ /* 0x000fe200078e0273 */
[----:B------:R-:W-:Y:S01]  /*4b80*/  F2FP.BF16.F32.PACK_AB R27, R104, R157 ;  /* 0x0000009d681b723e */ /* 0x000fe200000010ff */
[----:B------:R-:W-:Y:S01]  /*4b90*/  UIMAD UR4, UR6, UR4, URZ ;  /* 0x00000004060472a4 */ /* 0x000fe2000f8e023f */
[----:B------:R-:W-:Y:S01]  /*4ba0*/  F2FP.BF16.F32.PACK_AB R32, R32, R35 ;  /* 0x000000232020723e */ /* 0x000fe200000010ff */
[----:B------:R-:W0:Y:S01]  /*4bb0*/  LDS.128 R8, [R5] ;  /* 0x0000000005087984 */ /* 0x000e220000000c00 */
[----:B------:R-:W-:Y:S01]  /*4bc0*/  IMAD R109, R6, 0x2, R111 ;  /* 0x00000002066d7824 */ /* 0x000fe200078e026f */
[----:B------:R-:W-:Y:S01]  /*4bd0*/  F2FP.BF16.F32.PACK_AB R33, R33, R62 ;  /* 0x0000003e2121723e */ /* 0x000fe200000010ff */
[----:B------:R-:W-:Y:S01]  /*4be0*/  IMAD.SHL.U32 R2, R2, 0x2, RZ ;  /* 0x0000000202027824 */ /* 0x000fe200078e00ff */
[----:B------:R-:W-:Y:S01]  /*4bf0*/  BAR.SYNC.DEFER_BLOCKING 0x0 ;  /* 0x0000000000007b1d */ /* 0x000fe20000010000 */
[----:B------:R-:W-:Y:S01]  /*4c00*/  IMAD R51, R6, 0x2, R109 ;  /* 0x0000000206337824 */ /* 0x000fe200078e026d */
[----:B------:R-:W-:-:S02]  /*4c10*/  F2FP.BF16.F32.PACK_AB R34, R34, R155 ;  /* 0x0000009b2222723e */ /* 0x000fc400000010ff */
[----:B------:R-:W-:Y:S01]  /*4c20*/  F2FP.BF16.F32.PACK_AB R35, R60, R139 ;  /* 0x0000008b3c23723e */ /* 0x000fe200000010ff */
[----:B------:R-:W-:Y:S01]  /*4c30*/  IMAD R55, R6, 0x2, R51 ;  /* 0x0000000206377824 */ /* 0x000fe200078e0233 */
[----:B------:R-:W-:Y:S02]  /*4c40*/  F2FP.BF16.F32.PACK_AB R28, R28, R65 ;  /* 0x000000411c1c723e */ /* 0x000fe400000010ff */
[----:B------:R-:W-:Y:S01]  /*4c50*/  F2FP.BF16.F32.PACK_AB R29, R29, R58 ;  /* 0x0000003a1d1d723e */ /* 0x000fe200000010ff */
[----:B------:R-:W-:Y:S01]  /*4c60*/  IMAD R107, R6, 0x2, R55 ;  /* 0x00000002066b7824 */ /* 0x000fe200078e0237 */
[----:B------:R-:W-:Y:S01]  /*4c70*/  F2FP.BF16.F32.PACK_AB R30, R30, R45 ;  /* 0x0000002d1e1e723e */ /* 0x000fe200000010ff */
[----:B------:R-:W1:Y:S01]  /*4c80*/  LDC.64 R64, c[0x0][0x228] ;  /* 0x00008a00ff407b82 */ /* 0x000e620000000a00 */
[----:B------:R-:W-:Y:S01]  /*4c90*/  F2FP.BF16.F32.PACK_AB R31, R31, R44 ;  /* 0x0000002c1f1f723e */ /* 0x000fe200000010ff */
[----:B------:R-:W-:Y:S01]  /*4ca0*/  IMAD R59, R6, 0x2, R107 ;  /* 0x00000002063b7824 */ /* 0x000fe200078e026b */
[----:B------:R-:W-:Y:S01]  /*4cb0*/  F2FP.BF16.F32.PACK_AB R38, R38, R41 ;  /* 0x000000292626723e */ /* 0x000fe200000010ff */
[----:B------:R-:W-:Y:S01]  /*4cc0*/  IMAD R44, R0, UR5, RZ ;  /* 0x00000005002c7c24 */ /* 0x000fe2000f8e02ff */
[----:B------:R-:W-:Y:S01]  /*4cd0*/  USHF.L.U32 UR5, UR4, 0x1, URZ ;  /* 0x0000000104057899 */ /* 0x000fe2000800063f */
[----:B------:R-:W-:Y:S01]  /*4ce0*/  IMAD R105, R6, 0x2, R59 ;  /* 0x0000000206697824 */ /* 0x000fe200078e023b */
[----:B------:R-:W-:-:S02]  /*4cf0*/  F2FP.BF16.F32.PACK_AB R39, R39, R40 ;  /* 0x000000282727723e */ /* 0x000fc400000010ff */
[----:B------:R-:W-:Y:S01]  /*4d00*/  FSETP.NEU.AND P2, PT, R72, RZ, PT ;  /* 0x000000ff4800720b */ /* 0x000fe20003f4d000 */
[----:B------:R-:W-:Y:S01]  /*4d10*/  IMAD R103, R6, 0x2, R105 ;  /* 0x0000000206677824 */ /* 0x000fe200078e0269 */
[----:B------:R-:W-:Y:S01]  /*4d20*/  FSETP.NEU.AND P1, PT, R76, RZ, PT ;  /* 0x000000ff4c00720b */ /* 0x000fe20003f2d000 */
[----:B------:R-:W-:Y:S02]  /*4d30*/  STSM.16.M88.4 [R50], R16 ;  /* 0x0000001032007844 */ /* 0x000fe40000000200 */
[C---:B------:R-:W-:Y:S01]  /*4d40*/  IMAD R63, R6.reuse, 0x2, R103 ;  /* 0x00000002063f7824 */ /* 0x040fe200078e0267 */
[----:B------:R-:W-:Y:S03]  /*4d50*/  BAR.SYNC.DEFER_BLOCKING 0x0 ;  /* 0x0000000000007b1d */ /* 0x000fe60000010000 */
[----:B------:R-:W-:Y:S01]  /*4d60*/  IMAD R101, R6, 0x2, R63 ;  /* 0x0000000206657824 */ /* 0x000fe200078e023f */
[----:B------:R-:W-:-:S03]  /*4d70*/  ISETP.NE.U32.AND P0, PT, R148, RZ, PT ;  /* 0x000000ff9400720c */ /* 0x000fc60003f05070 */
[----:B------:R-:W-:-:S04]  /*4d80*/  IMAD R78, R6, 0x2, R101 ;  /* 0x00000002064e7824 */ /* 0x000fc800078e0265 */
[----:B------:R-:W-:-:S04]  /*4d90*/  IMAD R71, R6, 0x2, R78 ;  /* 0x0000000206477824 */ /* 0x000fc800078e024e */
[----:B------:R-:W-:-:S04]  /*4da0*/  IMAD R73, R6, 0x2, R71 ;  /* 0x0000000206497824 */ /* 0x000fc800078e0247 */
[----:B------:R-:W-:-:S04]  /*4db0*/  IMAD R75, R6, 0x2, R73 ;  /* 0x00000002064b7824 */ /* 0x000fc800078e0249 */
[C---:B------:R-:W-:Y:S01]  /*4dc0*/  IMAD R77, R6.reuse, 0x2, R75 ;  /* 0x00000002064d7824 */ /* 0x040fe200078e024b */
[----:B------:R-:W2:Y:S03]  /*4dd0*/  LDS.128 R12, [R5] ;  /* 0x00000000050c7984 */ /* 0x000ea60000000c00 */
[C---:B------:R-:W-:Y:S01]  /*4de0*/  IMAD R79, R6.reuse, 0x2, R77 ;  /* 0x00000002064f7824 */ /* 0x040fe200078e024d */
[----:B------:R-:W-:Y:S03]  /*4df0*/  BAR.SYNC.DEFER_BLOCKING 0x0 ;  /* 0x0000000000007b1d */ /* 0x000fe60000010000 */
[----:B------:R-:W-:-:S04]  /*4e00*/  IMAD R81, R6, 0x2, R79 ;  /* 0x0000000206517824 */ /* 0x000fc800078e024f */
[----:B------:R-:W-:-:S04]  /*4e10*/  IMAD R83, R6, 0x2, R81 ;  /* 0x0000000206537824 */ /* 0x000fc800078e0251 */
[----:B------:R-:W-:-:S04]  /*4e20*/  IMAD R85, R6, 0x2, R83 ;  /* 0x0000000206557824 */ /* 0x000fc800078e0253 */
[----:B------:R-:W-:-:S04]  /*4e30*/  IMAD R87, R6, 0x2, R85 ;  /* 0x0000000206577824 */ /* 0x000fc800078e0255 */
[----:B------:R-:W-:-:S04]  /*4e40*/  IMAD R100, R6, 0x2, R87 ;  /* 0x0000000206647824 */ /* 0x000fc800078e0257 */
[C---:B------:R-:W-:Y:S01]  /*4e50*/  IMAD R99, R6.reuse, 0x2, R100 ;  /* 0x0000000206637824 */ /* 0x040fe200078e0264 */
[----:B------:R-:W-:Y:S03]  /*4e60*/  STSM.16.M88.4 [R50], R20 ;  /* 0x0000001432007844 */ /* 0x000fe60000000200 */
        /* <DEDUP_REMOVED lines=8> */
[----:B------:R-:W3:Y:S03]  /*4ef0*/  LDS.128 R16, [R5] ;  /* 0x0000000005107984 */ /* 0x000ee60000000c00 */
        /* <DEDUP_REMOVED lines=17> */
[----:B------:R-:W4:Y:S03]  /*5010*/  LDS.128 R20, [R5] ;  /* 0x0000000005147984 */ /* 0x000f260000000c00 */
        /* <DEDUP_REMOVED lines=8> */
[----:B------:R5:W-:Y:S03]  /*50a0*/  STSM.16.M88.4 [R50], R32 ;  /* 0x0000002032007844 */ /* 0x000be60000000200 */
[C---:B------:R-:W-:Y:S01]  /*50b0*/  IMAD R139, R6.reuse, 0x2, R147 ;  /* 0x00000002068b7824 */ /* 0x040fe200078e0293 */
[----:B------:R-:W-:Y:S03]  /*50c0*/  BAR.SYNC.DEFER_BLOCKING 0x0 ;  /* 0x0000000000007b1d */ /* 0x000fe60000010000 */
[----:B------:R-:W-:-:S04]  /*50d0*/  IMAD R155, R6, 0x2, R139 ;  /* 0x00000002069b7824 */ /* 0x000fc800078e028b */
[----:B------:R-:W-:-:S04]  /*50e0*/  IMAD R157, R6, 0x2, R155 ;  /* 0x00000002069d7824 */ /* 0x000fc800078e029b */
[----:B------:R-:W-:Y:S01]  /*50f0*/  IMAD R161, R6, 0x2, R157 ;  /* 0x0000000206a17824 */ /* 0x000fe200078e029d */
[----:B-----5:R-:W-:-:S03]  /*5100*/  F2FP.BF16.F32.PACK_AB R32, R56, R61 ;  /* 0x0000003d3820723e */ /* 0x020fc600000010ff */
[----:B------:R-:W-:Y:S01]  /*5110*/  IMAD R159, R6, 0x2, R161 ;  /* 0x00000002069f7824 */ /* 0x000fe200078e02a1 */
[----:B------:R-:W-:Y:S02]  /*5120*/  F2FP.BF16.F32.PACK_AB R33, R54, R57 ;  /* 0x000000393621723e */ /* 0x000fe400000010ff */
[----:B------:R-:W-:Y:S01]  /*5130*/  F2FP.BF16.F32.PACK_AB R34, R37, R42 ;  /* 0x0000002a2522723e */ /* 0x000fe200000010ff */
[----:B------:R-:W-:Y:S01]  /*5140*/  IMAD.SHL.U32 R37, R44, 0x2, RZ ;  /* 0x000000022c257824 */ /* 0x000fe200078e00ff */
[----:B------:R-:W-:Y:S01]  /*5150*/  F2FP.BF16.F32.PACK_AB R35, R36, R43 ;  /* 0x0000002b2423723e */ /* 0x000fe200000010ff */
[----:B------:R-:W-:Y:S01]  /*5160*/  IMAD.HI R44, R44, 0x2, RZ ;  /* 0x000000022c2c7827 */ /* 0x000fe200078e02ff */
[----:B------:R-:W-:Y:S02]  /*5170*/  F2FP.BF16.F32.PACK_AB R36, R52, R53 ;  /* 0x000000353424723e */ /* 0x000fe400000010ff */
[----:B-1----:R-:W-:Y:S01]  /*5180*/  IADD3 R152, P3, P4, R37, UR5, R64 ;  /* 0x0000000525987c10 */ /* 0x002fe2000fc7e040 */
[----:B------:R-:W-:Y:S01]  /*5190*/  UIMAD.WIDE UR4, UR4, 0x2, URZ ;  /* 0x00000002040478a5 */ /* 0x000fe2000f8e023f */
[----:B------:R-:W1:Y:S01]  /*51a0*/  LDS.128 R24, [R5] ;  /* 0x0000000005187984 */ /* 0x000e620000000c00 */
[----:B------:R-:W-:Y:S01]  /*51b0*/  F2FP.BF16.F32.PACK_AB R37, R46, R47 ;  /* 0x0000002f2e25723e */ /* 0x000fe200000010ff */
[----:B------:R-:W-:Y:S01]  /*51c0*/  IMAD R163, R6, 0x2, R159 ;  /* 0x0000000206a37824 */ /* 0x000fe200078e029f */
[----:B------:R-:W-:Y:S02]  /*51d0*/  BAR.SYNC.DEFER_BLOCKING 0x0 ;  /* 0x0000000000007b1d */ /* 0x000fe40000010000 */
[----:B------:R-:W-:Y:S01]  /*51e0*/  IADD3.X R168, R44, UR5, R65, P3, P4 ;  /* 0x000000052ca87c10 */ /* 0x000fe20009fe8441 */
[----:B------:R-:W-:Y:S01]  /*51f0*/  IMAD R165, R6, 0x2, R163 ;  /* 0x0000000206a57824 */ /* 0x000fe200078e02a3 */
[----:B------:R-:W-:-:S02]  /*5200*/  LEA R40, P3, R121, R152, 0x1 ;  /* 0x0000009879287211 */ /* 0x000fc400078608ff */
[----:B------:R-:W-:Y:S01]  /*5210*/  LEA R44, P5, R119, R152, 0x1 ;  /* 0x00000098772c7211 */ /* 0x000fe200078a08ff */
[C---:B------:R-:W-:Y:S01]  /*5220*/  IMAD R167, R6.reuse, 0x2, R165 ;  /* 0x0000000206a77824 */ /* 0x040fe200078e02a5 */
[----:B------:R-:W-:Y:S01]  /*5230*/  LEA.HI.X.SX32 R41, R121, R168, 0x1, P3 ;  /* 0x000000a879297211 */ /* 0x000fe200018f0eff */
[----:B------:R-:W-:Y:S01]  /*5240*/  ULDC UR4, c[0x0][0x27c] ;  /* 0x00009f0000047ab9 */ /* 0x000fe20000000800 */
[-C--:B------:R-:W-:Y:S01]  /*5250*/  LEA R42, P6, R117, R152.reuse, 0x1 ;  /* 0x00000098752a7211 */ /* 0x080fe200078c08ff */
[----:B------:R-:W-:Y:S01]  /*5260*/  IMAD R166, R6, 0x2, R167 ;  /* 0x0000000206a67824 */ /* 0x000fe200078e02a7 */
[----:B------:R-:W-:Y:S01]  /*5270*/  LEA R6, P4, R7, R152, 0x1 ;  /* 0x0000009807067211 */ /* 0x000fe200078808ff */
[----:B------:R-:W-:Y:S01]  /*5280*/  UIMAD UR4, UR6, UR4, URZ ;  /* 0x00000004060472a4 */ /* 0x000fe2000f8e023f */
[-C--:B------:R-:W-:Y:S02]  /*5290*/  LEA.HI.X.SX32 R45, R119, R168.reuse, 0x1, P5 ;  /* 0x000000a8772d7211 */ /* 0x080fe400028f0eff */
[----:B------:R-:W-:Y:S01]  /*52a0*/  LEA.HI.X.SX32 R7, R7, R168, 0x1, P4 ;  /* 0x000000a807077211 */ /* 0x000fe200020f0eff */
[----:B------:R-:W-:Y:S01]  /*52b0*/  USHF.L.U32 UR6, UR4, 0x2, URZ ;  /* 0x0000000204067899 */ /* 0x000fe2000800063f */
[----:B------:R-:W-:Y:S01]  /*52c0*/  LEA R46, P5, R115, R152, 0x1 ;  /* 0x00000098732e7211 */ /* 0x000fe200078a08ff */
[----:B------:R-:W-:Y:S01]  /*52d0*/  UIMAD.WIDE UR4, UR4, 0x4, URZ ;  /* 0x00000004040478a5 */ /* 0x000fe2000f8e023f */
[----:B------:R-:W-:-:S02]  /*52e0*/  LEA.HI.X.SX32 R43, R117, R168, 0x1, P6 ;  /* 0x000000a8752b7211 */ /* 0x000fc400030f0eff */
[----:B------:R-:W-:Y:S02]  /*52f0*/  LEA.HI.X.SX32 R47, R115, R168, 0x1, P5 ;  /* 0x000000a8732f7211 */ /* 0x000fe400028f0eff */
[C---:B------:R-:W-:Y:S01]  /*5300*/  LEA R52, P5, R55.reuse, R152, 0x1 ;  /* 0x0000009837347211 */ /* 0x040fe200078a08ff */
[----:B------:R-:W-:Y:S03]  /*5310*/  STSM.16.M88.4 [R50], R28 ;  /* 0x0000001c32007844 */ /* 0x000fe60000000200 */
[----:B------:R-:W-:Y:S01]  /*5320*/  LEA.HI.X.SX32 R53, R55, R168, 0x1, P5 ;  /* 0x000000a837357211 */ /* 0x000fe200028f0eff */
[----:B------:R-:W-:Y:S01]  /*5330*/  BAR.SYNC.DEFER_BLOCKING 0x0 ;  /* 0x0000000000007b1d */ /* 0x000fe20000010000 */
[----:B------:R-:W-:-:S04]  /*5340*/  LEA R60, P5, R103, R152, 0x1 ;  /* 0x00000098673c7211 */ /* 0x000fc800078a08ff */
[----:B------:R-:W-:Y:S02]  /*5350*/  LEA.HI.X.SX32 R61, R103, R168, 0x1, P5 ;  /* 0x000000a8673d7211 */ /* 0x000fe400028f0eff */
[----:B------:R-:W-:-:S04]  /*5360*/  LEA R70, P5, R71, R152, 0x1 ;  /* 0x0000009847467211 */ /* 0x000fc800078a08ff */
[----:B------:R-:W-:Y:S01]  /*5370*/  LEA.HI.X.SX32 R71, R71, R168, 0x1, P5 ;  /* 0x000000a847477211 */ /* 0x000fe200028f0eff */
[----:B------:R-:W5:Y:S01]  /*5380*/  LDS.128 R28, [R5] ;  /* 0x00000000051c7984 */ /* 0x000f620000000c00 */
[----:B------:R-:W-:Y:S06]  /*5390*/  BAR.SYNC.DEFER_BLOCKING 0x0 ;  /* 0x0000000000007b1d */ /* 0x000fec0000010000 */
[----:B------:R-:W-:Y:S02]  /*53a0*/  STSM.16.M88.4 [R50], R32 ;  /* 0x0000002032007844 */ /* 0x000fe40000000200 */
[----:B------:R-:W-:Y:S06]  /*53b0*/  BAR.SYNC.DEFER_BLOCKING 0x0 ;  /* 0x0000000000007b1d */ /* 0x000fec0000010000 */
[----:B------:R-:W5:Y:S02]  /*53c0*/  LDS.128 R32, [R5] ;  /* 0x0000000005207984 */ /* 0x000f640000000c00 */
[----:B------:R-:W-:Y:S06]  /*53d0*/  BAR.SYNC.DEFER_BLOCKING 0x0 ;  /* 0x0000000000007b1d */ /* 0x000fec0000010000 */
[----:B------:R0:W-:Y:S02]  /*53e0*/  STSM.16.M88.4 [R50], R36 ;  /* 0x0000002432007844 */ /* 0x0001e40000000200 */
[----:B------:R-:W-:Y:S01]  /*53f0*/  BAR.SYNC.DEFER_BLOCKING 0x0 ;  /* 0x0000000000007b1d */ /* 0x000fe20000010000 */
[----:B0-----:R-:W-:-:S02]  /*5400*/  LEA R38, P3, R109, R152, 0x1 ;  /* 0x000000986d267211 */ /* 0x001fc400078608ff */
[----:B------:R-:W-:Y:S02]  /*5410*/  LEA R50, P4, R51, R152, 0x1 ;  /* 0x0000009833327211 */ /* 0x000fe400078808ff */
[----:B------:R-:W-:Y:S02]  /*5420*/  LEA.HI.X.SX32 R39, R109, R168, 0x1, P3 ;  /* 0x000000a86d277211 */ /* 0x000fe400018f0eff */
[----:B------:R-:W-:Y:S02]  /*5430*/  LEA R56, P3, R59, R152, 0x1 ;  /* 0x000000983b387211 */ /* 0x000fe400078608ff */
[-C--:B------:R-:W-:Y:S02]  /*5440*/  LEA.HI.X.SX32 R51, R51, R168.reuse, 0x1, P4 ;  /* 0x000000a833337211 */ /* 0x080fe400020f0eff */
[----:B------:R-:W-:Y:S02]  /*5450*/  LEA.HI.X.SX32 R57, R59, R168, 0x1, P3 ;  /* 0x000000a83b397211 */ /* 0x000fe400018f0eff */
[-C--:B------:R-:W-:Y:S01]  /*5460*/  LEA R64, P3, R101, R152.reuse, 0x1 ;  /* 0x0000009865407211 */ /* 0x080fe200078608ff */
[----:B------:R-:W-:Y:S01]  /*5470*/  STG.E.U16 desc[UR16][R44.64], R8 ;  /* 0x000000082c007986 */ /* 0x000fe2000c101510 */
[----:B------:R-:W-:-:S02]  /*5480*/  LEA R58, P4, R105, R152, 0x1 ;  /* 0x00000098693a7211 */ /* 0x000fc400078808ff */
[----:B------:R-:W-:Y:S01]  /*5490*/  LEA.HI.X.SX32 R65, R101, R168, 0x1, P3 ;  /* 0x000000a865417211 */ /* 0x000fe200018f0eff */
[----:B------:R-:W-:Y:S01]  /*54a0*/  STG.E.U16 desc[UR16][R42.64], R9 ;  /* 0x000000092a007986 */ /* 0x000fe2000c101510 */
[-C--:B------:R-:W-:Y:S02]  /*54b0*/  LEA R74, P3, R75, R152.reuse, 0x1 ;  /* 0x000000984b4a7211 */ /* 0x080fe400078608ff */
[----:B------:R-:W-:Y:S01]  /*54c0*/  LEA R36, P6, R111, R152, 0x1 ;  /* 0x000000986f247211 */ /* 0x000fe200078c08ff */
[----:B------:R0:W-:Y:S01]  /*54d0*/  STG.E.U16 desc[UR16][R40.64], R10 ;  /* 0x0000000a28007986 */ /* 0x0001e2000c101510 */
[----:B------:R-:W-:Y:S02]  /*54e0*/  LEA.HI.X.SX32 R75, R75, R168, 0x1, P3 ;  /* 0x000000a84b4b7211 */ /* 0x000fe400018f0eff */
[----:B------:R-:W-:Y:S01]  /*54f0*/  LEA R82, P3, R83, R152, 0x1 ;  /* 0x0000009853527211 */ /* 0x000fe200078608ff */
[----:B------:R3:W-:Y:S01]  /*5500*/  STG.E.U16 desc[UR16][R6.64], R11 ;  /* 0x0000000b06007986 */ /* 0x0007e2000c101510 */
[----:B------:R-:W-:-:S02]  /*5510*/  LEA.HI.X.SX32 R59, R105, R168, 0x1, P4 ;  /* 0x000000a8693b7211 */ /* 0x000fc400020f0eff */
[----:B------:R-:W-:Y:S02]  /*5520*/  LEA.HI.X.SX32 R83, R83, R168, 0x1, P3 ;  /* 0x000000a853537211 */ /* 0x000fe400018f0eff */
[----:B------:R-:W-:Y:S02]  /*5530*/  LEA R104, P3, R99, R152, 0x1 ;  /* 0x0000009863687211 */ /* 0x000fe400078608ff */
[-C--:B------:R-:W-:Y:S02]  /*5540*/  LEA.HI.X.SX32 R37, R111, R168.reuse, 0x1, P6 ;  /* 0x000000a86f257211 */ /* 0x080fe400030f0eff */
[----:B------:R-:W-:Y:S02]  /*5550*/  LEA.HI.X.SX32 R105, R99, R168, 0x1, P3 ;  /* 0x000000a863697211 */ /* 0x000fe400018f0eff */
[-C--:B------:R-:W-:Y:S02]  /*5560*/  LEA R54, P6, R107, R152.reuse, 0x1 ;  /* 0x000000986b367211 */ /* 0x080fe400078c08ff */
[----:B------:R-:W-:-:S02]  /*5570*/  LEA R110, P3, R95, R152, 0x1 ;  /* 0x000000985f6e7211 */ /* 0x000fc400078608ff */
[-C--:B------:R-:W-:Y:S02]  /*5580*/  LEA.HI.X.SX32 R55, R107, R168.reuse, 0x1, P6 ;  /* 0x000000a86b377211 */ /* 0x080fe400030f0eff */
[----:B------:R-:W-:Y:S02]  /*5590*/  LEA.HI.X.SX32 R111, R95, R168, 0x1, P3 ;  /* 0x000000a85f6f7211 */ /* 0x000fe400018f0eff */
[-C--:B------:R-:W-:Y:S02]  /*55a0*/  LEA R62, P6, R63, R152.reuse, 0x1 ;  /* 0x000000983f3e7211 */ /* 0x080fe400078c08ff */
[-C--:B------:R-:W-:Y:S02]  /*55b0*/  LEA R116, P3, R91, R152.reuse, 0x1 ;  /* 0x000000985b747211 */ /* 0x080fe400078608ff */
[----:B------:R-:W-:Y:S02]  /*55c0*/  LEA R68, P4, R78, R152, 0x1 ;  /* 0x000000984e447211 */ /* 0x000fe400078808ff */
[----:B------:R-:W-:-:S02]  /*55d0*/  LEA.HI.X.SX32 R63, R63, R168, 0x1, P6 ;  /* 0x000000a83f3f7211 */ /* 0x000fc400030f0eff */
[----:B------:R-:W-:Y:S02]  /*55e0*/  LEA.HI.X.SX32 R117, R91, R168, 0x1, P3 ;  /* 0x000000a85b757211 */ /* 0x000fe400018f0eff */
[-C--:B------:R-:W-:Y:S02]  /*55f0*/  LEA R72, P6, R73, R152.reuse, 0x1 ;  /* 0x0000009849487211 */ /* 0x080fe400078c08ff */
[----:B------:R-:W-:Y:S02]  /*5600*/  LEA R120, P3, R67, R152, 0x1 ;  /* 0x0000009843787211 */ /* 0x000fe400078608ff */
[----:B------:R-:W-:Y:S02]  /*5610*/  LEA.HI.X.SX32 R69, R78, R168, 0x1, P4 ;  /* 0x000000a84e457211 */ /* 0x000fe400020f0eff */
[----:B------:R-:W-:Y:S02]  /*5620*/  LEA R76, P4, R77, R152, 0x1 ;  /* 0x000000984d4c7211 */ /* 0x000fe400078808ff */
[----:B0-----:R-:W-:-:S02]  /*5630*/  PRMT R41, R8, 0x7632, R41 ;  /* 0x0000763208297816 */ /* 0x001fc40000000029 */
[----:B------:R-:W-:Y:S02]  /*5640*/  PRMT R43, R9, 0x7632, R43 ;  /* 0x00007632092b7816 */ /* 0x000fe4000000002b */
[----:B------:R-:W-:Y:S01]  /*5650*/  LEA R78, P5, R79, R152, 0x1 ;  /* 0x000000984f4e7211 */ /* 0x000fe200078a08ff */
[----:B------:R-:W-:Y:S01]  /*5660*/  STG.E.U16 desc[UR16][R46.64], R41 ;  /* 0x000000292e007986 */ /* 0x000fe2000c101510 */
[-C--:B------:R-:W-:Y:S02]  /*5670*/  LEA.HI.X.SX32 R73, R73, R168.reuse, 0x1, P6 ;  /* 0x000000a849497211 */ /* 0x080fe400030f0eff */
[----:B------:R-:W-:Y:S01]  /*5680*/  LEA.HI.X.SX32 R121, R67, R168, 0x1, P3 ;  /* 0x000000a843797211 */ /* 0x000fe200018f0eff */
[----:B------:R-:W-:Y:S01]  /*5690*/  STG.E.U16 desc[UR16][R36.64], R43 ;  /* 0x0000002b24007986 */ /* 0x000fe2000c101510 */
[----:B------:R-:W-:Y:S02]  /*56a0*/  PRMT R45, R10, 0x7632, R45 ;  /* 0x000076320a2d7816 */ /* 0x000fe4000000002d */
[----:B------:R-:W-:-:S02]  /*56b0*/  LEA R80, P6, R81, R152, 0x1 ;  /* 0x0000009851507211 */ /* 0x000fc400078c08ff */
[----:B------:R-:W-:Y:S01]  /*56c0*/  PRMT R67, R11, 0x7632, R67 ;  /* 0x000076320b437816 */ /* 0x000fe20000000043 */
[----:B------:R-:W-:Y:S01]  /*56d0*/  STG.E.U16 desc[UR16][R38.64], R45 ;  /* 0x0000002d26007986 */ /* 0x000fe2000c101510 */
[----:B------:R-:W-:Y:S02]  /*56e0*/  LEA.HI.X.SX32 R77, R77, R168, 0x1, P4 ;  /* 0x000000a84d4d7211 */ /* 0x000fe400020f0eff */
[----:B------:R-:W-:Y:S01]  /*56f0*/  LEA R84, P4, R85, R152, 0x1 ;  /* 0x0000009855547211 */ /* 0x000fe200078808ff */
[----:B------:R-:W-:Y:S01]  /*5700*/  STG.E.U16 desc[UR16][R50.64], R67 ;  /* 0x0000004332007986 */ /* 0x000fe2000c101510 */
[----:B------:R-:W-:Y:S02]  /*5710*/  LEA.HI.X.SX32 R79, R79, R168, 0x1, P5 ;  /* 0x000000a84f4f7211 */ /* 0x000fe400028f0eff */
[----:B------:R-:W-:Y:S01]  /*5720*/  LEA R86, P5, R87, R152, 0x1 ;  /* 0x0000009857567211 */ /* 0x000fe200078a08ff */
[----:B--2---:R-:W-:Y:S01]  /*5730*/  STG.E.U16 desc[UR16][R52.64], R12 ;  /* 0x0000000c34007986 */ /* 0x004fe2000c101510 */
[----:B------:R-:W-:-:S02]  /*5740*/  LEA.HI.X.SX32 R81, R81, R168, 0x1, P6 ;  /* 0x000000a851517211 */ /* 0x000fc400030f0eff */
[----:B------:R-:W-:Y:S01]  /*5750*/  LEA R102, P6, R100, R152, 0x1 ;  /* 0x0000009864667211 */ /* 0x000fe200078c08ff */
[----:B------:R0:W-:Y:S01]  /*5760*/  STG.E.U16 desc[UR16][R54.64], R13 ;  /* 0x0000000d36007986 */ /* 0x0001e2000c101510 */
[----:B---3--:R-:W-:Y:S02]  /*5770*/  PRMT R7, R12, 0x7632, R7 ;  /* 0x000076320c077816 */ /* 0x008fe40000000007 */
[----:B------:R-:W-:Y:S01]  /*5780*/  LEA.HI.X.SX32 R85, R85, R168, 0x1, P4 ;  /* 0x000000a855557211 */ /* 0x000fe200020f0eff */
[----:B------:R-:W-:Y:S01]  /*5790*/  STG.E.U16 desc[UR16][R56.64], R14 ;  /* 0x0000000e38007986 */ /* 0x000fe2000c101510 */
[----:B------:R-:W-:Y:S02]  /*57a0*/  PRMT R8, R13, 0x7632, R8 ;  /* 0x000076320d087816 */ /* 0x000fe40000000008 */
[----:B------:R-:W-:Y:S01]  /*57b0*/  LEA R106, P4, R98, R152, 0x1 ;  /* 0x00000098626a7211 */ /* 0x000fe200078808ff */
[----:B------:R-:W-:Y:S01]  /*57c0*/  STG.E.U16 desc[UR16][R58.64], R15 ;  /* 0x0000000f3a007986 */ /* 0x000fe2000c101510 */
[----:B------:R-:W-:-:S02]  /*57d0*/  PRMT R9, R14, 0x7632, R9 ;  /* 0x000076320e097816 */ /* 0x000fc40000000009 */
[----:B------:R-:W-:Y:S01]  /*57e0*/  LEA.HI.X.SX32 R87, R87, R168, 0x1, P5 ;  /* 0x000000a857577211 */ /* 0x000fe200028f0eff */
[----:B------:R-:W-:Y:S01]  /*57f0*/  STG.E.U16 desc[UR16][R60.64], R7 ;  /* 0x000000073c007986 */ /* 0x000fe2000c101510 */
[----:B------:R-:W-:Y:S01]  /*5800*/  PRMT R6, R15, 0x7632, R6 ;  /* 0x000076320f067816 */ /* 0x000fe20000000006 */
[----:B0-----:R-:W0:Y:S01]  /*5810*/  LDC.64 R12, c[0x0][0x230] ;  /* 0x00008c00ff0c7b82 */ /* 0x001e220000000a00 */
[----:B------:R-:W-:Y:S01]  /*5820*/  LEA R108, P5, R97, R152, 0x1 ;  /* 0x00000098616c7211 */ /* 0x000fe200078a08ff */
[----:B------:R-:W-:Y:S01]  /*5830*/  STG.E.U16 desc[UR16][R62.64], R8 ;  /* 0x000000083e007986 */ /* 0x000fe2000c101510 */
[----:B------:R-:W-:Y:S02]  /*5840*/  LEA.HI.X.SX32 R103, R100, R168, 0x1, P6 ;  /* 0x000000a864677211 */ /* 0x000fe400030f0eff */
[----:B------:R-:W-:Y:S01]  /*5850*/  LEA R100, P6, R96, R152, 0x1 ;  /* 0x0000009860647211 */ /* 0x000fe200078c08ff */
[----:B------:R-:W-:Y:S01]  /*5860*/  STG.E.U16 desc[UR16][R64.64], R9 ;  /* 0x0000000940007986 */ /* 0x000fe2000c101510 */
[----:B------:R-:W-:-:S02]  /*5870*/  LEA.HI.X.SX32 R107, R98, R168, 0x1, P4 ;  /* 0x000000a8626b7211 */ /* 0x000fc400020f0eff */
[----:B------:R-:W-:Y:S01]  /*5880*/  LEA R98, P4, R94, R152, 0x1 ;  /* 0x000000985e627211 */ /* 0x000fe200078808ff */
[----:B------:R2:W-:Y:S01]  /*5890*/  STG.E.U16 desc[UR16][R68.64], R6 ;  /* 0x0000000644007986 */ /* 0x0005e2000c101510 */
[----:B------:R-:W-:Y:S02]  /*58a0*/  LEA.HI.X.SX32 R109, R97, R168, 0x1, P5 ;  /* 0x000000a8616d7211 */ /* 0x000fe400028f0eff */
[----:B------:R-:W-:Y:S01]  /*58b0*/  PRMT R39, R16, 0x7632, R39 ;  /* 0x0000763210277816 */ /* 0x000fe20000000027 */
[----:B------:R-:W3:Y:S01]  /*58c0*/  LDS.128 R8, [R5] ;  /* 0x0000000005087984 */ /* 0x000ee20000000c00 */
[----:B------:R-:W-:Y:S02]  /*58d0*/  LEA R114, P5, R93, R152, 0x1 ;  /* 0x000000985d727211 */ /* 0x000fe400078a08ff */
[----:B------:R-:W-:Y:S01]  /*58e0*/  LEA.HI.X.SX32 R101, R96, R168, 0x1, P6 ;  /* 0x000000a860657211 */ /* 0x000fe200030f0eff */
[----:B------:R-:W-:Y:S01]  /*58f0*/  STG.E.U16 desc[UR16][R70.64], R16 ;  /* 0x0000001046007986 */ /* 0x000fe2000c101510 */
[----:B------:R-:W-:-:S02]  /*5900*/  PRMT R40, R17, 0x7632, R40 ;  /* 0x0000763211287816 */ /* 0x000fc40000000028 */
[----:B------:R-:W-:Y:S01]  /*5910*/  LEA R96, P6, R92, R152, 0x1 ;  /* 0x000000985c607211 */ /* 0x000fe200078c08ff */
[----:B------:R-:W-:Y:S01]  /*5920*/  STG.E.U16 desc[UR16][R72.64], R17 ;  /* 0x0000001148007986 */ /* 0x000fe2000c101510 */
[----:B------:R-:W-:Y:S02]  /*5930*/  PRMT R41, R18, 0x7632, R41 ;  /* 0x0000763212297816 */ /* 0x000fe40000000029 */
[----:B------:R-:W-:Y:S01]  /*5940*/  LEA.HI.X.SX32 R99, R94, R168, 0x1, P4 ;  /* 0x000000a85e637211 */ /* 0x000fe200020f0eff */
[----:B------:R0:W-:Y:S01]  /*5950*/  STG.E.U16 desc[UR16][R74.64], R18 ;  /* 0x000000124a007986 */ /* 0x0001e2000c101510 */
[----:B------:R-:W-:Y:S02]  /*5960*/  PRMT R42, R19, 0x7632, R42 ;  /* 0x00007632132a7816 */ /* 0x000fe4000000002a */
[----:B------:R-:W-:Y:S01]  /*5970*/  LEA R94, P4, R90, R152, 0x1 ;  /* 0x000000985a5e7211 */ /* 0x000fe200078808ff */
[----:B------:R-:W-:Y:S01]  /*5980*/  STG.E.U16 desc[UR16][R76.64], R19 ;  /* 0x000000134c007986 */ /* 0x000fe2000c101510 */
[----:B------:R-:W-:-:S02]  /*5990*/  LEA.HI.X.SX32 R115, R93, R168, 0x1, P5 ;  /* 0x000000a85d737211 */ /* 0x000fc400028f0eff */
[----:B------:R-:W-:Y:S01]  /*59a0*/  LEA R118, P5, R89, R152, 0x1 ;  /* 0x0000009859767211 */ /* 0x000fe200078a08ff */
[----:B------:R3:W-:Y:S01]  /*59b0*/  STG.E.U16 desc[UR16][R78.64], R39 ;  /* 0x000000274e007986 */ /* 0x0007e2000c101510 */
[----:B------:R-:W-:Y:S02]  /*59c0*/  LEA.HI.X.SX32 R97, R92, R168, 0x1, P6 ;  /* 0x000000a85c617211 */ /* 0x000fe400030f0eff */
[----:B------:R-:W-:Y:S01]  /*59d0*/  LEA R92, P6, R88, R152, 0x1 ;  /* 0x00000098585c7211 */ /* 0x000fe200078c08ff */
[----:B------:R3:W-:Y:S01]  /*59e0*/  STG.E.U16 desc[UR16][R80.64], R40 ;  /* 0x0000002850007986 */ /* 0x0007e2000c101510 */
[----:B------:R-:W-:Y:S02]  /*59f0*/  LEA.HI.X.SX32 R95, R90, R168, 0x1, P4 ;  /* 0x000000a85a5f7211 */ /* 0x000fe400020f0eff */
[----:B----4-:R-:W-:Y:S01]  /*5a00*/  PRMT R54, R20, 0x7632, R54 ;  /* 0x0000763214367816 */ /* 0x010fe20000000036 */
[----:B------:R4:W-:Y:S01]  /*5a10*/  STG.E.U16 desc[UR16][R82.64], R41 ;  /* 0x0000002952007986 */ /* 0x0009e2000c101510 */
[----:B------:R-:W-:-:S02]  /*5a20*/  LEA R90, P4, R113, R152, 0x1 ;  /* 0x00000098715a7211 */ /* 0x000fc400078808ff */
[----:B------:R-:W-:Y:S01]  /*5a30*/  PRMT R50, R21, 0x7632, R50 ;  /* 0x0000763215327816 */ /* 0x000fe20000000032 */
[----:B------:R-:W-:Y:S01]  /*5a40*/  STG.E.U16 desc[UR16][R84.64], R42 ;  /* 0x0000002a54007986 */ /* 0x000fe2000c101510 */
[----:B------:R-:W-:Y:S02]  /*5a50*/  LEA.HI.X.SX32 R119, R89, R168, 0x1, P5 ;  /* 0x000000a859777211 */ /* 0x000fe400028f0eff */
[----:B------:R-:W-:Y:S01]  /*5a60*/  PRMT R55, R22, 0x7632, R55 ;  /* 0x0000763216377816 */ /* 0x000fe20000000037 */
[----:B------:R-:W-:Y:S01]  /*5a70*/  STG.E.U16 desc[UR16][R86.64], R20 ;  /* 0x0000001456007986 */ /* 0x000fe2000c101510 */
[----:B------:R-:W-:Y:S02]  /*5a80*/  LEA R124, P5, R125, R152, 0x1 ;  /* 0x000000987d7c7211 */ /* 0x000fe400078a08ff */
[----:B------:R-:W-:Y:S01]  /*5a90*/  LEA.HI.X.SX32 R93, R88, R168, 0x1, P6 ;  /* 0x000000a8585d7211 */ /* 0x000fe200030f0eff */
[----:B------:R-:W-:Y:S01]  /*5aa0*/  STG.E.U16 desc[UR16][R102.64], R21 ;  /* 0x0000001566007986 */ /* 0x000fe2000c101510 */
[----:B--2---:R-:W-:-:S02]  /*5ab0*/  PRMT R6, R23, 0x7632, R6 ;  /* 0x0000763217067816 */ /* 0x004fc40000000006 */
[-C--:B------:R-:W-:Y:S01]  /*5ac0*/  LEA R88, P6, R123, R152.reuse, 0x1 ;  /* 0x000000987b587211 */ /* 0x080fe200078c08ff */
[----:B------:R-:W-:Y:S01]  /*5ad0*/  STG.E.U16 desc[UR16][R104.64], R22 ;  /* 0x0000001668007986 */ /* 0x000fe2000c101510 */
[----:B------:R-:W-:Y:S02]  /*5ae0*/  LEA R112, P3, R129, R152, 0x1 ;  /* 0x0000009881707211 */ /* 0x000fe400078608ff */
[----:B------:R-:W-:Y:S01]  /*5af0*/  LEA.HI.X.SX32 R91, R113, R168, 0x1, P4 ;  /* 0x000000a8715b7211 */ /* 0x000fe200020f0eff */
[----:B------:R-:W-:Y:S01]  /*5b00*/  STG.E.U16 desc[UR16][R106.64], R23 ;  /* 0x000000176a007986 */ /* 0x000fe2000c101510 */
[----:B------:R-:W-:Y:S02]  /*5b10*/  LEA R122, P4, R127, R152, 0x1 ;  /* 0x000000987f7a7211 */ /* 0x000fe400078808ff */
[----:B------:R-:W-:Y:S01]  /*5b20*/  LEA.HI.X.SX32 R125, R125, R168, 0x1, P5 ;  /* 0x000000a87d7d7211 */ /* 0x000fe200028f0eff */
[----:B------:R-:W-:Y:S01]  /*5b30*/  STG.E.U16 desc[UR16][R108.64], R54 ;  /* 0x000000366c007986 */ /* 0x000fe2000c101510 */
[----:B------:R-:W-:-:S02]  /*5b40*/  LEA R126, P5, R131, R152, 0x1 ;  /* 0x00000098837e7211 */ /* 0x000fc400078a08ff */
[----:B------:R-:W-:Y:S01]  /*5b50*/  LEA.HI.X.SX32 R89, R123, R168, 0x1, P6 ;  /* 0x000000a87b597211 */ /* 0x000fe200030f0eff */
[----:B------:R-:W-:Y:S01]  /*5b60*/  STG.E.U16 desc[UR16][R100.64], R50 ;  /* 0x0000003264007986 */ /* 0x000fe2000c101510 */
[----:B-1----:R-:W-:Y:S02]  /*5b70*/  PRMT R59, R24, 0x7632, R59 ;  /* 0x00007632183b7816 */ /* 0x002fe4000000003b */
[----:B------:R-:W-:Y:S01]  /*5b80*/  LEA R128, P6, R149, R152, 0x1 ;  /* 0x0000009895807211 */ /* 0x000fe200078c08ff */
[----:B------:R-:W-:Y:S01]  /*5b90*/  STG.E.U16 desc[UR16][R110.64], R55 ;  /* 0x000000376e007986 */ /* 0x000fe2000c101510 */
[----:B------:R-:W-:Y:S02]  /*5ba0*/  LEA.HI.X.SX32 R113, R129, R168, 0x1, P3 ;  /* 0x000000a881717211 */ /* 0x000fe400018f0eff */
[----:B------:R-:W-:Y:S01]  /*5bb0*/  PRMT R46, R25, 0x7632, R46 ;  /* 0x00007632192e7816 */ /* 0x000fe2000000002e */
[----:B------:R1:W-:Y:S01]  /*5bc0*/  STG.E.U16 desc[UR16][R98.64], R6 ;  /* 0x0000000662007986 */ /* 0x0003e2000c101510 */
[----:B------:R-:W-:-:S02]  /*5bd0*/  LEA R130, P3, R153, R152, 0x1 ;  /* 0x0000009899827211 */ /* 0x000fc400078608ff */
[----:B------:R-:W-:Y:S01]  /*5be0*/  LEA.HI.X.SX32 R123, R127, R168, 0x1, P4 ;  /* 0x000000a87f7b7211 */ /* 0x000fe200020f0eff */
[----:B------:R2:W-:Y:S01]  /*5bf0*/  STG.E.U16 desc[UR16][R114.64], R24 ;  /* 0x0000001872007986 */ /* 0x0005e2000c101510 */
[----:B------:R-:W-:Y:S02]  /*5c00*/  PRMT R60, R26, 0x7632, R60 ;  /* 0x000076321a3c7816 */ /* 0x000fe4000000003c */
[----:B------:R-:W-:Y:S01]  /*5c10*/  LEA R148, P4, R151, R152, 0x1 ;  /* 0x0000009897947211 */ /* 0x000fe200078808ff */
[----:B------:R2:W-:Y:S01]  /*5c20*/  STG.E.U16 desc[UR16][R96.64], R25 ;  /* 0x0000001960007986 */ /* 0x0005e2000c101510 */
[----:B------:R-:W-:Y:S02]  /*5c30*/  PRMT R45, R27, 0x7632, R45 ;  /* 0x000076321b2d7816 */ /* 0x000fe4000000002d */
[----:B------:R-:W-:Y:S01]  /*5c40*/  LEA.HI.X.SX32 R127, R131, R168, 0x1, P5 ;  /* 0x000000a8837f7211 */ /* 0x000fe200028f0eff */
[----:B------:R2:W-:Y:S01]  /*5c50*/  STG.E.U16 desc[UR16][R116.64], R26 ;  /* 0x0000001a74007986 */ /* 0x0005e2000c101510 */
[----:B------:R-:W-:-:S02]  /*5c60*/  LEA R140, P5, R141, R152, 0x1 ;  /* 0x000000988d8c7211 */ /* 0x000fc400078a08ff */
[----:B------:R-:W-:Y:S01]  /*5c70*/  LEA.HI.X.SX32 R129, R149, R168, 0x1, P6 ;  /* 0x000000a895817211 */ /* 0x000fe200030f0eff */
[----:B------:R2:W-:Y:S01]  /*5c80*/  STG.E.U16 desc[UR16][R94.64], R27 ;  /* 0x0000001b5e007986 */ /* 0x0005e2000c101510 */
[----:B------:R-:W-:Y:S02]  /*5c90*/  LEA R132, P6, R133, R152, 0x1 ;  /* 0x0000009885847211 */ /* 0x000fe400078c08ff */
[----:B------:R-:W-:Y:S01]  /*5ca0*/  LEA.HI.X.SX32 R131, R153, R168, 0x1, P3 ;  /* 0x000000a899837211 */ /* 0x000fe200018f0eff */
[----:B------:R2:W-:Y:S01]  /*5cb0*/  STG.E.U16 desc[UR16][R118.64], R59 ;  /* 0x0000003b76007986 */ /* 0x0005e2000c101510 */
[----:B------:R-:W-:Y:S02]  /*5cc0*/  LEA R142, P3, R143, R152, 0x1 ;  /* 0x000000988f8e7211 */ /* 0x000fe400078608ff */
[----:B------:R-:W-:Y:S01]  /*5cd0*/  LEA.HI.X.SX32 R149, R151, R168, 0x1, P4 ;  /* 0x000000a897957211 */ /* 0x000fe200020f0eff */
[----:B------:R2:W-:Y:S01]  /*5ce0*/  STG.E.U16 desc[UR16][R92.64], R46 ;  /* 0x0000002e5c007986 */ /* 0x0005e2000c101510 */
[----:B------:R-:W-:-:S02]  /*5cf0*/  LEA R134, P4, R135, R152, 0x1 ;  /* 0x0000009887867211 */ /* 0x000fc400078808ff */
[----:B-----5:R-:W-:Y:S01]  /*5d00*/  PRMT R63, R28, 0x7632, R63 ;  /* 0x000076321c3f7816 */ /* 0x020fe2000000003f */
[----:B------:R2:W-:Y:S01]  /*5d10*/  STG.E.U16 desc[UR16][R120.64], R60 ;  /* 0x0000003c78007986 */ /* 0x0005e2000c101510 */
[----:B------:R-:W-:Y:S02]  /*5d20*/  LEA.HI.X.SX32 R141, R141, R168, 0x1, P5 ;  /* 0x000000a88d8d7211 */ /* 0x000fe400028f0eff */
[----:B------:R-:W-:Y:S01]  /*5d30*/  PRMT R64, R29, 0x7632, R64 ;  /* 0x000076321d407816 */ /* 0x000fe20000000040 */
[----:B------:R2:W-:Y:S01]  /*5d40*/  STG.E.U16 desc[UR16][R90.64], R45 ;  /* 0x0000002d5a007986 */ /* 0x0005e2000c101510 */
[----:B------:R-:W-:Y:S02]  /*5d50*/  LEA R144, P5, R145, R152, 0x1 ;  /* 0x0000009891907211 */ /* 0x000fe400078a08ff */
[----:B------:R-:W-:Y:S01]  /*5d60*/  LEA.HI.X.SX32 R133, R133, R168, 0x1, P6 ;  /* 0x000000a885857211 */ /* 0x000fe200030f0eff */
[----:B------:R2:W-:Y:S01]  /*5d70*/  STG.E.U16 desc[UR16][R124.64], R28 ;  /* 0x0000001c7c007986 */ /* 0x0005e2000c101510 */
[----:B------:R-:W-:-:S02]  /*5d80*/  PRMT R65, R30, 0x7632, R65 ;  /* 0x000076321e417816 */ /* 0x000fc40000000041 */
[----:B------:R-:W-:Y:S01]  /*5d90*/  LEA R136, P6, R137, R152, 0x1 ;  /* 0x0000009889887211 */ /* 0x000fe200078c08ff */
[----:B------:R2:W-:Y:S01]  /*5da0*/  STG.E.U16 desc[UR16][R88.64], R29 ;  /* 0x0000001d58007986 */ /* 0x0005e2000c101510 */
[----:B------:R-:W-:Y:S02]  /*5db0*/  LEA.HI.X.SX32 R143, R143, R168, 0x1, P3 ;  /* 0x000000a88f8f7211 */ /* 0x000fe400018f0eff */
[----:B0-----:R-:W-:Y:S01]  /*5dc0*/  PRMT R74, R31, 0x7632, R74 ;  /* 0x000076321f4a7816 */ /* 0x001fe2000000004a */
[----:B------:R2:W-:Y:S01]  /*5dd0*/  STG.E.U16 desc[UR16][R112.64], R30 ;  /* 0x0000001e70007986 */ /* 0x0005e2000c101510 */
[----:B------:R-:W-:Y:S02]  /*5de0*/  LEA R146, P3, R147, R152, 0x1 ;  /* 0x0000009893927211 */ /* 0x000fe400078608ff */
        /* <DEDUP_REMOVED lines=15> */
[----:B------:R-:W-:Y:S01]  /*5ee0*/  PRMT R68, R33, 0x7632, R68 ;  /* 0x0000763221447816 */ /* 0x000fe20000000044 */
[----:B------:R2:W-:Y:S01]  /*5ef0*/  STG.E.U16 desc[UR16][R140.64], R32 ;  /* 0x000000208c007986 */ /* 0x0005e2000c101510 */
[----:B------:R-:W-:Y:S02]  /*5f00*/  LEA R156, P4, R159, R152, 0x1 ;  /* 0x000000989f9c7211 */ /* 0x000fe400078808ff */
[----:B------:R-:W-:Y:S01]  /*5f10*/  PRMT R73, R34, 0x7632, R73 ;  /* 0x0000763222497816 */ /* 0x000fe20000000049 */
[----:B------:R2:W-:Y:S01]  /*5f20*/  STG.E.U16 desc[UR16][R132.64], R33 ;  /* 0x0000002184007986 */ /* 0x0005e2000c101510 */
[----:B------:R-:W-:-:S02]  /*5f30*/  LEA.HI.X.SX32 R151, R155, R168, 0x1, P5 ;  /* 0x000000a89b977211 */ /* 0x000fc400028f0eff */
[----:B------:R-:W-:Y:S01]  /*5f40*/  PRMT R69, R35, 0x7632, R69 ;  /* 0x0000763223457816 */ /* 0x000fe20000000045 */
        /* <DEDUP_REMOVED lines=11> */
[-C--:B------:R-:W-:Y:S01]  /*6000*/  LEA.HI.X.SX32 R159, R163, R168.reuse, 0x1, P5 ;  /* 0x000000a8a39f7211 */ /* 0x080fe200028f0eff */
[----:B------:R2:W-:Y:S01]  /*6010*/  STG.E.U16 desc[UR16][R146.64], R73 ;  /* 0x0000004992007986 */ /* 0x0005e2000c101510 */
[----:B---3--:R-:W-:Y:S02]  /*6020*/  PRMT R79, R8, 0x7632, R79 ;  /* 0x00007632084f7816 */ /* 0x008fe4000000004f */
[----:B------:R-:W-:Y:S01]  /*6030*/  LEA.HI.X.SX32 R163, R165, R168, 0x1, P6 ;  /* 0x000000a8a5a37211 */ /* 0x000fe200030f0eff */
[----:B------:R2:W-:Y:S01]  /*6040*/  STG.E.U16 desc[UR16][R138.64], R69 ;  /* 0x000000458a007986 */ /* 0x0005e2000c101510 */
[----:B------:R-:W-:-:S02]  /*6050*/  PRMT R81, R9, 0x7632, R81 ;  /* 0x0000763209517816 */ /* 0x000fc40000000051 */
[-C--:B------:R-:W-:Y:S01]  /*6060*/  LEA.HI.X.SX32 R165, R167, R168.reuse, 0x1, P3 ;  /* 0x000000a8a7a57211 */ /* 0x080fe200018f0eff */
[----:B------:R2:W-:Y:S01]  /*6070*/  STG.E.U16 desc[UR16][R150.64], R8 ;  /* 0x0000000896007986 */ /* 0x0005e2000c101510 */
[----:B----4-:R-:W-:Y:S02]  /*6080*/  PRMT R82, R10, 0x7632, R82 ;  /* 0x000076320a527816 */ /* 0x010fe40000000052 */
[----:B------:R-:W-:Y:S01]  /*6090*/  LEA.HI.X.SX32 R153, R166, R168, 0x1, P4 ;  /* 0x000000a8a6997211 */ /* 0x000fe200020f0eff */
[----:B------:R2:W-:Y:S01]  /*60a0*/  STG.E.U16 desc[UR16][R154.64], R9 ;  /* 0x000000099a007986 */ /* 0x0005e2000c101510 */
[----:B------:R-:W-:Y:S02]  /*60b0*/  PRMT R76, R11, 0x7632, R76 ;  /* 0x000076320b4c7816 */ /* 0x000fe4000000004c */
[----:B------:R-:W-:Y:S01]  /*60c0*/  FSEL R5, R66, -INF , P2 ;  /* 0xff80000042057808 */ /* 0x000fe20001000000 */
[----:B------:R2:W-:Y:S01]  /*60d0*/  STG.E.U16 desc[UR16][R160.64], R10 ;  /* 0x0000000aa0007986 */ /* 0x0005e2000c101510 */
[----:B-1----:R-:W-:-:S03]  /*60e0*/  FSEL R6, R49, -INF , P1 ;  /* 0xff80000031067808 */ /* 0x002fc60000800000 */
[----:B------:R2:W-:Y:S01]  /*60f0*/  STG.E.U16 desc[UR16][R156.64], R11 ;  /* 0x0000000b9c007986 */ /* 0x0005e2000c101510 */
[----:B------:R-:W-:Y:S01]  /*6100*/  FFMA R4, R5, 0.69314718246459960938, R4 ;  /* 0x3f31721805047823 */ /* 0x000fe20000000004 */
[----:B------:R-:W-:Y:S01]  /*6110*/  FFMA R5, R6, 0.69314718246459960938, R3 ;  /* 0x3f31721806057823 */ /* 0x000fe20000000003 */
[----:B------:R-:W-:Y:S01]  /*6120*/  LOP3.LUT R6, R2, 0xf8, RZ, 0xc0, !PT ;  /* 0x000000f802067812 */ /* 0x000fe200078ec0ff */
[----:B------:R2:W-:Y:S01]  /*6130*/  STG.E.U16 desc[UR16][R158.64], R79 ;  /* 0x0000004f9e007986 */ /* 0x0005e2000c101510 */
[C---:B------:R-:W-:Y:S02]  /*6140*/  IMAD.SHL.U32 R3, R0.reuse, 0x4, RZ ;  /* 0x0000000400037824 */ /* 0x040fe400078e00ff */
[----:B------:R-:W-:Y:S01]  /*6150*/  IMAD.HI R0, R0, 0x4, RZ ;  /* 0x0000000400007827 */ /* 0x000fe200078e02ff */
[----:B------:R2:W-:Y:S02]  /*6160*/  STG.E.U16 desc[UR16][R162.64], R81 ;  /* 0x00000051a2007986 */ /* 0x0005e4000c101510 */
[----:B------:R-:W-:-:S02]  /*6170*/  IADD3 R2, P1, P2, R3, UR6, R12 ;  /* 0x0000000603027c10 */ /* 0x000fc4000fa3e00c */
[----:B------:R2:W-:Y:S02]  /*6180*/  STG.E.U16 desc[UR16][R164.64], R82 ;  /* 0x00000052a4007986 */ /* 0x0005e4000c101510 */
[----:B------:R-:W-:Y:S02]  /*6190*/  IADD3.X R3, R0, UR5, R13, P1, P2 ;  /* 0x0000000500037c10 */ /* 0x000fe40008fe440d */
[----:B------:R2:W-:Y:S01]  /*61a0*/  STG.E.U16 desc[UR16][R152.64], R76 ;  /* 0x0000004c98007986 */ /* 0x0005e2000c101510 */
[----:B------:R-:W-:Y:S06]  /*61b0*/  BAR.SYNC.DEFER_BLOCKING 0x0 ;  /* 0x0000000000007b1d */ /* 0x000fec0000010000 */
[----:B------:R2:W-:Y:S02]  /*61c0*/  STS.64 [R6+UR7], R4 ;  /* 0x0000000406007988 */ /* 0x0005e40008000a07 */
[----:B------:R-:W-:Y:S06]  /*61d0*/  BAR.SYNC.DEFER_BLOCKING 0x0 ;  /* 0x0000000000007b1d */ /* 0x000fec0000010000 */
[----:B------:R-:W-:Y:S05]  /*61e0*/  @P0 EXIT ;  /* 0x000000000000094d */ /* 0x000fea0003800000 */
[----:B--2---:R-:W0:Y:S04]  /*61f0*/  LDS R5, [R48] ;  /* 0x0000000030057984 */ /* 0x004e280000000800 */
[----:B0-----:R-:W-:Y:S01]  /*6200*/  STG.E desc[UR16][R2.64], R5 ;  /* 0x0000000502007986 */ /* 0x001fe2000c101910 */
[----:B------:R-:W-:Y:S05]  /*6210*/  EXIT ;  /* 0x000000000000794d */ /* 0x000fea0003800000 */
.L_x_2:
[----:B------:R-:W-:-:S00]  /*6220*/  BRA `(.L_x_2) ;  /* 0xfffffffc00fc7947 */ /* 0x000fc0000383ffff */
[----:B------:R-:W-:-:S00]  /*6230*/  NOP ;  /* 0x0000000000007918 */ /* 0x000fc00000000000 */
        /* <DEDUP_REMOVED lines=12> */
.L_x_3:


//--------------------- .nv.global.init           --------------------------
	.section	.nv.global.init,"aw",@progbits
.nv.global.init:
	.type		_$_str,@object
	.size		_$_str,(.L_0 - _$_str)
_$_str:
        /*0000*/ 	.byte	0x5f, 0x5f, 0x43, 0x55, 0x44, 0x41, 0x5f, 0x46, 0x54, 0x5a, 0x00
.L_0:


//--------------------- .nv.shared.attn_fwd       --------------------------
	.section	.nv.shared.attn_fwd,"aw",@nobits
	.sectionflags	@""
	.align	16
	.zero		1024


//--------------------- .nv.shared.reserved.0     --------------------------
	.section	.nv.shared.reserved.0,"aw",@nobits
	.weak		__nv_reservedSMEM_offset_0_alias
	.size		__nv_reservedSMEM_offset_0_alias, 0, 0
	.other		__nv_reservedSMEM_offset_0_alias,@"STO_CUDA_RESERVED_SHARED STV_DEFAULT"
__nv_reservedSMEM_offset_0_alias:
	.zero		0


//--------------------- .nv.constant0.attn_fwd    --------------------------
	.section	.nv.constant0.attn_fwd,"a",@progbits
	.sectionflags	@""
	.align	4
.nv.constant0.attn_fwd:
	.zero		664


//--------------------- SYMBOLS --------------------------

	.type		.nv.reservedSmem.offset0,@object
	.size		.nv.reservedSmem.offset0,0x4
